	.target	sm_90a

	.elftype	@"ET_EXEC"


//--------------------- .note.nv.tkinfo           --------------------------
	.section	.note.nv.tkinfo,"",@"SHT_NOTE"
	.sectionflags	@"SHF_NOTE_NV_TKINFO"
	.tkinfo
        /*0018*/ 	.word	0x00000002
        /*0030*/ 	.string	""
        /*0030*/ 	.string	"ptxas"
        /*0030*/ 	.string	"Cuda compilation tools, release 13.0, V13.0.88"
        /*0030*/ 	.string	"Build cuda_13.0.r13.0/compiler.36424714_0"
        /*0030*/ 	.string	"-v  -suppress-debug-info  -lineinfo  -arch sm_90a "



//--------------------- .note.nv.cuinfo           --------------------------
	.section	.note.nv.cuinfo,"",@"SHT_NOTE"
	.sectionflags	@"SHF_NOTE_NV_CUINFO"
        /*0018*/ 	.short	0x0002
        /*001a*/ 	.short	0x005a
        /*001c*/ 	.short	0x0082
	.zero		2


//--------------------- .nv.info                  --------------------------
	.section	.nv.info,"",@"SHT_CUDA_INFO"
	.align	4


	//----- nvinfo : EIATTR_REGCOUNT
	.align		4
        /*0000*/ 	.byte	0x04, 0x2f
        /*0002*/ 	.short	(.L_1 - .L_0)
	.align		4
.L_0:
        /*0004*/ 	.word	index@(matmul_kernel)
        /*0008*/ 	.word	0x000000ff


	//----- nvinfo : EIATTR_FRAME_SIZE
	.align		4
.L_1:
        /*000c*/ 	.byte	0x04, 0x11
        /*000e*/ 	.short	(.L_3 - .L_2)
	.align		4
.L_2:
        /*0010*/ 	.word	index@(matmul_kernel)
        /*0014*/ 	.word	0x00000000


	//----- nvinfo : EIATTR_MIN_STACK_SIZE
	.align		4
.L_3:
        /*0018*/ 	.byte	0x04, 0x12
        /*001a*/ 	.short	(.L_5 - .L_4)
	.align		4
.L_4:
        /*001c*/ 	.word	index@(matmul_kernel)
        /*0020*/ 	.word	0x00000000
.L_5:


//--------------------- .nv.compat                --------------------------
	.section	.nv.compat,"",@"SHT_CUDA_COMPAT_INFO"
	.align	4
        /*0000*/ 	.byte	0x02, 0x09, 0x01, 0x00, 0x02, 0x02, 0x04, 0x00, 0x02, 0x05, 0x05, 0x00, 0x03, 0x07, 0x01, 0x01
        /*0010*/ 	.byte	0x02, 0x03, 0x00, 0x00, 0x02, 0x06, 0x01, 0x00, 0x04, 0x0b, 0x08, 0x00, 0x00, 0x00, 0x00, 0x00
        /*0020*/ 	.byte	0x00, 0x00, 0x00, 0x00


//--------------------- .nv.info.matmul_kernel    --------------------------
	.section	.nv.info.matmul_kernel,"",@"SHT_CUDA_INFO"
	.sectionflags	@""
	.align	4


	//----- nvinfo : EIATTR_CUDA_API_VERSION
	.align		4
        /*0000*/ 	.byte	0x04, 0x37
        /*0002*/ 	.short	(.L_7 - .L_6)
.L_6:
        /*0004*/ 	.word	0x00000082


	//----- nvinfo : EIATTR_KPARAM_INFO
	.align		4
.L_7:
        /*0008*/ 	.byte	0x04, 0x17
        /*000a*/ 	.short	(.L_9 - .L_8)
.L_8:
        /*000c*/ 	.word	0x00000000
        /*0010*/ 	.short	0x000d
        /*0012*/ 	.short	0x0048
        /*0014*/ 	.byte	0x00, 0xf4, 0x21, 0x00


	//----- nvinfo : EIATTR_KPARAM_INFO
	.align		4
.L_9:
        /*0018*/ 	.byte	0x04, 0x17
        /*001a*/ 	.short	(.L_11 - .L_10)
.L_10:
        /*001c*/ 	.word	0x00000000
        /*0020*/ 	.short	0x000c
        /*0022*/ 	.short	0x0040
        /*0024*/ 	.byte	0x00, 0xf4, 0x21, 0x00


	//----- nvinfo : EIATTR_KPARAM_INFO
	.align		4
.L_11:
        /*0028*/ 	.byte	0x04, 0x17
        /*002a*/ 	.short	(.L_13 - .L_12)
.L_12:
        /*002c*/ 	.word	0x00000000
        /*0030*/ 	.short	0x000b
        /*0032*/ 	.short	0x0038
        /*0034*/ 	.byte	0x00, 0xf0, 0x11, 0x00


	//----- nvinfo : EIATTR_KPARAM_INFO
	.align		4
.L_13:
        /*0038*/ 	.byte	0x04, 0x17
        /*003a*/ 	.short	(.L_15 - .L_14)
.L_14:
        /*003c*/ 	.word	0x00000000
        /*0040*/ 	.short	0x000a
        /*0042*/ 	.short	0x0034
        /*0044*/ 	.byte	0x00, 0xf0, 0x11, 0x00


	//----- nvinfo : EIATTR_KPARAM_INFO
	.align		4
.L_15:
        /*0048*/ 	.byte	0x04, 0x17
        /*004a*/ 	.short	(.L_17 - .L_16)
.L_16:
        /*004c*/ 	.word	0x00000000
        /*0050*/ 	.short	0x0009
        /*0052*/ 	.short	0x0030
        /*0054*/ 	.byte	0x00, 0xf0, 0x11, 0x00


	//----- nvinfo : EIATTR_KPARAM_INFO
	.align		4
.L_17:
        /*0058*/ 	.byte	0x04, 0x17
        /*005a*/ 	.short	(.L_19 - .L_18)
.L_18:
        /*005c*/ 	.word	0x00000000
        /*0060*/ 	.short	0x0008
        /*0062*/ 	.short	0x002c
        /*0064*/ 	.byte	0x00, 0xf0, 0x11, 0x00


	//----- nvinfo : EIATTR_KPARAM_INFO
	.align		4
.L_19:
        /*0068*/ 	.byte	0x04, 0x17
        /*006a*/ 	.short	(.L_21 - .L_20)
.L_20:
        /*006c*/ 	.word	0x00000000
        /*0070*/ 	.short	0x0007
        /*0072*/ 	.short	0x0028
        /*0074*/ 	.byte	0x00, 0xf0, 0x11, 0x00


	//----- nvinfo : EIATTR_KPARAM_INFO
	.align		4
.L_21:
        /*0078*/ 	.byte	0x04, 0x17
        /*007a*/ 	.short	(.L_23 - .L_22)
.L_22:
        /*007c*/ 	.word	0x00000000
        /*0080*/ 	.short	0x0006
        /*0082*/ 	.short	0x0024
        /*0084*/ 	.byte	0x00, 0xf0, 0x11, 0x00


	//----- nvinfo : EIATTR_KPARAM_INFO
	.align		4
.L_23:
        /*0088*/ 	.byte	0x04, 0x17
        /*008a*/ 	.short	(.L_25 - .L_24)
.L_24:
        /*008c*/ 	.word	0x00000000
        /*0090*/ 	.short	0x0005
        /*0092*/ 	.short	0x0020
        /*0094*/ 	.byte	0x00, 0xf0, 0x11, 0x00


	//----- nvinfo : EIATTR_KPARAM_INFO
	.align		4
.L_25:
        /*0098*/ 	.byte	0x04, 0x17
        /*009a*/ 	.short	(.L_27 - .L_26)
.L_26:
        /*009c*/ 	.word	0x00000000
        /*00a0*/ 	.short	0x0004
        /*00a2*/ 	.short	0x001c
        /*00a4*/ 	.byte	0x00, 0xf0, 0x11, 0x00


	//----- nvinfo : EIATTR_KPARAM_INFO
	.align		4
.L_27:
        /*00a8*/ 	.byte	0x04, 0x17
        /*00aa*/ 	.short	(.L_29 - .L_28)
.L_28:
        /*00ac*/ 	.word	0x00000000
        /*00b0*/ 	.short	0x0003
        /*00b2*/ 	.short	0x0018
        /*00b4*/ 	.byte	0x00, 0xf0, 0x11, 0x00


	//----- nvinfo : EIATTR_KPARAM_INFO
	.align		4
.L_29:
        /*00b8*/ 	.byte	0x04, 0x17
        /*00ba*/ 	.short	(.L_31 - .L_30)
.L_30:
        /*00bc*/ 	.word	0x00000000
        /*00c0*/ 	.short	0x0002
        /*00c2*/ 	.short	0x0010
        /*00c4*/ 	.byte	0x00, 0xf4, 0x21, 0x00


	//----- nvinfo : EIATTR_KPARAM_INFO
	.align		4
.L_31:
        /*00c8*/ 	.byte	0x04, 0x17
        /*00ca*/ 	.short	(.L_33 - .L_32)
.L_32:
        /*00cc*/ 	.word	0x00000000
        /*00d0*/ 	.short	0x0001
        /*00d2*/ 	.short	0x0008
        /*00d4*/ 	.byte	0x00, 0xf4, 0x21, 0x00


	//----- nvinfo : EIATTR_KPARAM_INFO
	.align		4
.L_33:
        /*00d8*/ 	.byte	0x04, 0x17
        /*00da*/ 	.short	(.L_35 - .L_34)
.L_34:
        /*00dc*/ 	.word	0x00000000
        /*00e0*/ 	.short	0x0000
        /*00e2*/ 	.short	0x0000
        /*00e4*/ 	.byte	0x00, 0xf4, 0x21, 0x00


	//----- nvinfo : EIATTR_SPARSE_MMA_MASK
	.align		4
.L_35:
        /*00e8*/ 	.byte	0x03, 0x50
        /*00ea*/ 	.short	0x0000


	//----- nvinfo : EIATTR_MAXREG_COUNT
	.align		4
        /*00ec*/ 	.byte	0x03, 0x1b
        /*00ee*/ 	.short	0x00ff


	//----- nvinfo : EIATTR_NUM_BARRIERS
	.align		4
        /*00f0*/ 	.byte	0x02, 0x4c
        /*00f2*/ 	.byte	0x01
	.zero		1


	//----- nvinfo : EIATTR_MERCURY_ISA_VERSION
	.align		4
        /*00f4*/ 	.byte	0x03, 0x5f
        /*00f6*/ 	.short	0x0101


	//----- nvinfo : EIATTR_EXIT_INSTR_OFFSETS
	.align		4
        /*00f8*/ 	.byte	0x04, 0x1c
        /*00fa*/ 	.short	(.L_37 - .L_36)


	//   ....[0]....
.L_36:
        /*00fc*/ 	.word	0x00007860


	//   ....[1]....
        /*0100*/ 	.word	0x00007890


	//----- nvinfo : EIATTR_REQNTID
	.align		4
.L_37:
        /*0104*/ 	.byte	0x04, 0x10
        /*0106*/ 	.short	(.L_39 - .L_38)
.L_38:
        /*0108*/ 	.word	0x00000080
        /*010c*/ 	.word	0x00000001
        /*0110*/ 	.word	0x00000001


	//----- nvinfo : EIATTR_CBANK_PARAM_SIZE
	.align		4
.L_39:
        /*0114*/ 	.byte	0x03, 0x19
        /*0116*/ 	.short	0x0050


	//----- nvinfo : EIATTR_PARAM_CBANK
	.align		4
        /*0118*/ 	.byte	0x04, 0x0a
        /*011a*/ 	.short	(.L_41 - .L_40)
	.align		4
.L_40:
        /*011c*/ 	.word	index@(.nv.constant0.matmul_kernel)
        /*0120*/ 	.short	0x0210
        /*0122*/ 	.short	0x0050


	//----- nvinfo : EIATTR_SW_WAR
	.align		4
.L_41:
        /*0124*/ 	.byte	0x04, 0x36
        /*0126*/ 	.short	(.L_43 - .L_42)
.L_42:
        /*0128*/ 	.word	0x00000008
.L_43:


//--------------------- .nv.callgraph             --------------------------
	.section	.nv.callgraph,"",@"SHT_CUDA_CALLGRAPH"
	.align	4
	.sectionentsize	8
	.align		4
        /*0000*/ 	.word	0x00000000
	.align		4
        /*0004*/ 	.word	0xffffffff
	.align		4
        /*0008*/ 	.word	0x00000000
	.align		4
        /*000c*/ 	.word	0xfffffffe
	.align		4
        /*0010*/ 	.word	0x00000000
	.align		4
        /*0014*/ 	.word	0xfffffffd
	.align		4
        /*0018*/ 	.word	0x00000000
	.align		4
        /*001c*/ 	.word	0xfffffffc


//--------------------- .text.matmul_kernel       --------------------------
	.section	.text.matmul_kernel,"ax",@progbits
	.align	128
        .global         matmul_kernel
        .type           matmul_kernel,@function
        .size           matmul_kernel,(.L_x_3 - matmul_kernel)
        .other          matmul_kernel,@"STO_CUDA_ENTRY STV_DEFAULT"
matmul_kernel:
.text.matmul_kernel:
[----:B------:R-:W-:Y:S08]  /*0000*/  LDC R1, c[0x0][0x28] ;  /* 0x00000a00ff017b82 */ /* 0x000ff00000000800 */
[----:B------:R-:W0:Y:S01]  /*0010*/  LDC.64 R22, c[0x0][0x228] ;  /* 0x00008a00ff167b82 */ /* 0x000e220000000a00 */
[----:B------:R-:W1:Y:S01]  /*0020*/  S2R R5, SR_CTAID.X ;  /* 0x0000000000057919 */ /* 0x000e620000002500 */
[----:B------:R-:W-:Y:S01]  /*0030*/  UMOV UR4, 0x400 ;  /* 0x0000040000047882 */ /* 0x000fe20000000000 */
[----:B------:R-:W-:Y:S01]  /*0040*/  ULDC.64 UR14, c[0x0][0x208] ;  /* 0x00008200000e7ab9 */ /* 0x000fe20000000a00 */
[----:B------:R-:W-:Y:S01]  /*0050*/  CS2R R24, SRZ ;  /* 0x0000000000187805 */ /* 0x000fe2000001ff00 */
[----:B------:R-:W2:Y:S01]  /*0060*/  S2R R88, SR_TID.X ;  /* 0x0000000000587919 */ /* 0x000ea20000002100 */
[----:B------:R-:W-:-:S02]  /*0070*/  CS2R R26, SRZ ;  /* 0x00000000001a7805 */ /* 0x000fc4000001ff00 */
[----:B------:R-:W-:Y:S01]  /*0080*/  CS2R R32, SRZ ;  /* 0x0000000000207805 */ /* 0x000fe2000001ff00 */
[----:B------:R-:W3:Y:S01]  /*0090*/  S2UR UR12, SR_CgaCtaId ;  /* 0x00000000000c79c3 */ /* 0x000ee20000008800 */
[----:B------:R-:W-:Y:S02]  /*00a0*/  CS2R R34, SRZ ;  /* 0x0000000000227805 */ /* 0x000fe4000001ff00 */
[----:B------:R-:W-:Y:S02]  /*00b0*/  CS2R R36, SRZ ;  /* 0x0000000000247805 */ /* 0x000fe4000001ff00 */
[----:B------:R-:W-:Y:S02]  /*00c0*/  CS2R R38, SRZ ;  /* 0x0000000000267805 */ /* 0x000fe4000001ff00 */
[----:B------:R-:W-:Y:S02]  /*00d0*/  CS2R R40, SRZ ;  /* 0x0000000000287805 */ /* 0x000fe4000001ff00 */
[----:B------:R-:W-:-:S02]  /*00e0*/  CS2R R42, SRZ ;  /* 0x00000000002a7805 */ /* 0x000fc4000001ff00 */
[----:B------:R-:W-:Y:S02]  /*00f0*/  CS2R R44, SRZ ;  /* 0x00000000002c7805 */ /* 0x000fe4000001ff00 */
[----:B------:R-:W-:Y:S02]  /*0100*/  CS2R R46, SRZ ;  /* 0x00000000002e7805 */ /* 0x000fe4000001ff00 */
[----:B------:R-:W-:Y:S02]  /*0110*/  CS2R R48, SRZ ;  /* 0x0000000000307805 */ /* 0x000fe4000001ff00 */
[----:B------:R-:W-:Y:S02]  /*0120*/  CS2R R50, SRZ ;  /* 0x0000000000327805 */ /* 0x000fe4000001ff00 */
[----:B------:R-:W-:Y:S02]  /*0130*/  CS2R R52, SRZ ;  /* 0x0000000000347805 */ /* 0x000fe4000001ff00 */
[----:B------:R-:W-:Y:S01]  /*0140*/  CS2R R54, SRZ ;  /* 0x0000000000367805 */ /* 0x000fe2000001ff00 */
[----:B0-----:R-:W-:-:S05]  /*0150*/  VIADD R0, R23, 0x3f ;  /* 0x0000003f17007836 */ /* 0x001fca0000000000 */
[----:B------:R-:W-:Y:S01]  /*0160*/  SHF.R.S32.HI R3, RZ, 0x1f, R0 ;  /* 0x0000001fff037819 */ /* 0x000fe20000011400 */
[----:B---3--:R-:W-:-:S03]  /*0170*/  ULEA UR12, UR12, UR4, 0x18 ;  /* 0x000000040c0c7291 */ /* 0x008fc6000f8ec03f */
[----:B------:R-:W-:Y:S02]  /*0180*/  LEA.HI R3, R3, R0, RZ, 0x6 ;  /* 0x0000000003037211 */ /* 0x000fe400078f30ff */
[----:B-1----:R-:W-:Y:S02]  /*0190*/  IABS R8, R5 ;  /* 0x0000000500087213 */ /* 0x002fe40000000000 */
[----:B------:R-:W-:-:S05]  /*01a0*/  SHF.R.S32.HI R3, RZ, 0x6, R3 ;  /* 0x00000006ff037819 */ /* 0x000fca0000011403 */
[----:B------:R-:W-:-:S05]  /*01b0*/  IMAD.SHL.U32 R4, R3, 0x4, RZ ;  /* 0x0000000403047824 */ /* 0x000fca00078e00ff */
[-C--:B------:R-:W-:Y:S02]  /*01c0*/  IABS R7, R4.reuse ;  /* 0x0000000400077213 */ /* 0x080fe40000000000 */
[----:B------:R-:W-:Y:S02]  /*01d0*/  IABS R10, R4 ;  /* 0x00000004000a7213 */ /* 0x000fe40000000000 */
[----:B------:R-:W0:Y:S08]  /*01e0*/  I2F.RP R0, R7 ;  /* 0x0000000700007306 */ /* 0x000e300000209400 */
[----:B0-----:R-:W0:Y:S02]  /*01f0*/  MUFU.RCP R0, R0 ;  /* 0x0000000000007308 */ /* 0x001e240000001000 */
[----:B0-----:R-:W-:-:S02]  /*0200*/  VIADD R2, R0, 0xffffffe ;  /* 0x0ffffffe00027836 */ /* 0x001fc40000000000 */
[----:B------:R-:W-:-:S04]  /*0210*/  IMAD.MOV R0, RZ, RZ, -R10 ;  /* 0x000000ffff007224 */ /* 0x000fc800078e0a0a */
[----:B------:R0:W1:Y:S02]  /*0220*/  F2I.FTZ.U32.TRUNC.NTZ R3, R2 ;  /* 0x0000000200037305 */ /* 0x000064000021f000 */
[----:B0-----:R-:W-:Y:S02]  /*0230*/  IMAD.MOV.U32 R2, RZ, RZ, RZ ;  /* 0x000000ffff027224 */ /* 0x001fe400078e00ff */
[----:B-1----:R-:W-:-:S04]  /*0240*/  IMAD.MOV R6, RZ, RZ, -R3 ;  /* 0x000000ffff067224 */ /* 0x002fc800078e0a03 */
[----:B------:R-:W-:Y:S02]  /*0250*/  IMAD R9, R6, R7, RZ ;  /* 0x0000000706097224 */ /* 0x000fe400078e02ff */
[----:B------:R-:W-:Y:S02]  /*0260*/  IMAD.MOV.U32 R6, RZ, RZ, R8 ;  /* 0x000000ffff067224 */ /* 0x000fe400078e0008 */
[----:B------:R-:W-:-:S06]  /*0270*/  IMAD.HI.U32 R3, R3, R9, R2 ;  /* 0x0000000903037227 */ /* 0x000fcc00078e0002 */
[----:B------:R-:W-:-:S04]  /*0280*/  IMAD.HI.U32 R3, R3, R6, RZ ;  /* 0x0000000603037227 */ /* 0x000fc800078e00ff */
[----:B------:R-:W-:-:S05]  /*0290*/  IMAD R0, R3, R0, R6 ;  /* 0x0000000003007224 */ /* 0x000fca00078e0206 */
[----:B------:R-:W-:-:S13]  /*02a0*/  ISETP.GT.U32.AND P1, PT, R7, R0, PT ;  /* 0x000000000700720c */ /* 0x000fda0003f24070 */
[----:B------:R-:W-:Y:S02]  /*02b0*/  @!P1 IMAD.IADD R0, R0, 0x1, -R7 ;  /* 0x0000000100009824 */ /* 0x000fe400078e0a07 */
[----:B------:R-:W-:Y:S01]  /*02c0*/  @!P1 VIADD R3, R3, 0x1 ;  /* 0x0000000103039836 */ /* 0x000fe20000000000 */
[----:B------:R-:W-:Y:S02]  /*02d0*/  ISETP.NE.AND P1, PT, R4, RZ, PT ;  /* 0x000000ff0400720c */ /* 0x000fe40003f25270 */
[----:B------:R-:W-:Y:S02]  /*02e0*/  ISETP.GE.U32.AND P0, PT, R0, R7, PT ;  /* 0x000000070000720c */ /* 0x000fe40003f06070 */
[----:B------:R-:W-:-:S04]  /*02f0*/  LOP3.LUT R0, R5, R4, RZ, 0x3c, !PT ;  /* 0x0000000405007212 */ /* 0x000fc800078e3cff */
[----:B------:R-:W-:Y:S01]  /*0300*/  ISETP.GE.AND P2, PT, R0, RZ, PT ;  /* 0x000000ff0000720c */ /* 0x000fe20003f46270 */
[----:B------:R-:W-:-:S06]  /*0310*/  VIADD R0, R22, 0x7f ;  /* 0x0000007f16007836 */ /* 0x000fcc0000000000 */
[----:B------:R-:W-:-:S04]  /*0320*/  @P0 VIADD R3, R3, 0x1 ;  /* 0x0000000103030836 */ /* 0x000fc80000000000 */
[----:B------:R-:W-:Y:S01]  /*0330*/  IMAD.MOV.U32 R2, RZ, RZ, R3 ;  /* 0x000000ffff027224 */ /* 0x000fe200078e0003 */
[----:B------:R-:W-:-:S03]  /*0340*/  SHF.R.S32.HI R3, RZ, 0x1f, R0 ;  /* 0x0000001fff037819 */ /* 0x000fc60000011400 */
[----:B------:R-:W-:Y:S01]  /*0350*/  @!P2 IMAD.MOV R2, RZ, RZ, -R2 ;  /* 0x000000ffff02a224 */ /* 0x000fe200078e0a02 */
[----:B------:R-:W-:Y:S02]  /*0360*/  @!P1 LOP3.LUT R2, RZ, R4, RZ, 0x33, !PT ;  /* 0x00000004ff029212 */ /* 0x000fe400078e33ff */
[----:B------:R-:W-:-:S03]  /*0370*/  LEA.HI R3, R3, R0, RZ, 0x7 ;  /* 0x0000000003037211 */ /* 0x000fc600078f38ff */
[----:B------:R-:W-:Y:S02]  /*0380*/  IMAD.SHL.U32 R6, R2, 0x4, RZ ;  /* 0x0000000402067824 */ /* 0x000fe400078e00ff */
[----:B------:R-:W-:-:S03]  /*0390*/  IMAD.MOV R2, RZ, RZ, -R2 ;  /* 0x000000ffff027224 */ /* 0x000fc600078e0a02 */
[----:B------:R-:W-:Y:S01]  /*03a0*/  LEA.HI.SX32 R3, R3, -R6, 0x19 ;  /* 0x8000000603037211 */ /* 0x000fe200078fcaff */
[----:B------:R-:W-:-:S03]  /*03b0*/  IMAD R4, R4, R2, R5 ;  /* 0x0000000204047224 */ /* 0x000fc600078e0205 */
[----:B------:R-:W-:Y:S02]  /*03c0*/  VIMNMX R11, R3, 0x4, PT ;  /* 0x00000004030b7848 */ /* 0x000fe40003fe0100 */
[----:B------:R-:W-:Y:S02]  /*03d0*/  IABS R9, R4 ;  /* 0x0000000400097213 */ /* 0x000fe40000000000 */
[----:B------:R-:W-:-:S04]  /*03e0*/  IABS R7, R11 ;  /* 0x0000000b00077213 */ /* 0x000fc80000000000 */
[----:B------:R-:W0:Y:S08]  /*03f0*/  I2F.RP R0, R7 ;  /* 0x0000000700007306 */ /* 0x000e300000209400 */
[----:B0-----:R-:W0:Y:S02]  /*0400*/  MUFU.RCP R0, R0 ;  /* 0x0000000000007308 */ /* 0x001e240000001000 */
[----:B0-----:R-:W-:-:S06]  /*0410*/  VIADD R3, R0, 0xffffffe ;  /* 0x0ffffffe00037836 */ /* 0x001fcc0000000000 */
[----:B------:R-:W0:Y:S02]  /*0420*/  F2I.FTZ.U32.TRUNC.NTZ R3, R3 ;  /* 0x0000000300037305 */ /* 0x000e24000021f000 */
[----:B0-----:R-:W-:-:S04]  /*0430*/  IMAD.MOV R8, RZ, RZ, -R3 ;  /* 0x000000ffff087224 */ /* 0x001fc800078e0a03 */
[----:B------:R-:W-:Y:S01]  /*0440*/  IMAD.MOV.U32 R2, RZ, RZ, R8 ;  /* 0x000000ffff027224 */ /* 0x000fe200078e0008 */
[----:B------:R-:W-:-:S03]  /*0450*/  IABS R8, R11 ;  /* 0x0000000b00087213 */ /* 0x000fc60000000000 */
[----:B------:R-:W-:Y:S02]  /*0460*/  IMAD R5, R2, R7, RZ ;  /* 0x0000000702057224 */ /* 0x000fe400078e02ff */
[----:B------:R-:W-:Y:S02]  /*0470*/  IMAD.MOV.U32 R2, RZ, RZ, RZ ;  /* 0x000000ffff027224 */ /* 0x000fe400078e00ff */
[----:B------:R-:W-:Y:S02]  /*0480*/  IMAD.MOV R0, RZ, RZ, -R8 ;  /* 0x000000ffff007224 */ /* 0x000fe400078e0a08 */
[----:B------:R-:W-:Y:S01]  /*0490*/  IMAD.HI.U32 R2, R3, R5, R2 ;  /* 0x0000000503027227 */ /* 0x000fe200078e0002 */
[----:B--2---:R-:W-:-:S05]  /*04a0*/  LOP3.LUT R3, R88, 0x7f, RZ, 0xc0, !PT ;  /* 0x0000007f58037812 */ /* 0x004fca00078ec0ff */
[----:B------:R-:W-:-:S04]  /*04b0*/  IMAD.HI.U32 R2, R2, R9, RZ ;  /* 0x0000000902027227 */ /* 0x000fc800078e00ff */
[----:B------:R-:W-:Y:S01]  /*04c0*/  IMAD R0, R2, R0, R9 ;  /* 0x0000000002007224 */ /* 0x000fe200078e0209 */
[----:B------:R-:W-:-:S04]  /*04d0*/  CS2R R8, SRZ ;  /* 0x0000000000087805 */ /* 0x000fc8000001ff00 */
[----:B------:R-:W-:-:S13]  /*04e0*/  ISETP.GT.U32.AND P1, PT, R7, R0, PT ;  /* 0x000000000700720c */ /* 0x000fda0003f24070 */
[----:B------:R-:W-:Y:S02]  /*04f0*/  @!P1 IMAD.IADD R0, R0, 0x1, -R7 ;  /* 0x0000000100009824 */ /* 0x000fe400078e0a07 */
[----:B------:R-:W-:Y:S01]  /*0500*/  @!P1 VIADD R2, R2, 0x1 ;  /* 0x0000000102029836 */ /* 0x000fe20000000000 */
[----:B------:R-:W-:Y:S02]  /*0510*/  ISETP.NE.AND P1, PT, R11, RZ, PT ;  /* 0x000000ff0b00720c */ /* 0x000fe40003f25270 */
[----:B------:R-:W-:Y:S02]  /*0520*/  ISETP.GE.U32.AND P0, PT, R0, R7, PT ;  /* 0x000000070000720c */ /* 0x000fe40003f06070 */
[----:B------:R-:W-:-:S04]  /*0530*/  LOP3.LUT R0, R4, R11, RZ, 0x3c, !PT ;  /* 0x0000000b04007212 */ /* 0x000fc800078e3cff */
[----:B------:R-:W-:-:S07]  /*0540*/  ISETP.GE.AND P2, PT, R0, RZ, PT ;  /* 0x000000ff0000720c */ /* 0x000fce0003f46270 */
[----:B------:R-:W-:-:S06]  /*0550*/  @P0 VIADD R2, R2, 0x1 ;  /* 0x0000000102020836 */ /* 0x000fcc0000000000 */
[----:B------:R-:W-:Y:S01]  /*0560*/  @!P2 IMAD.MOV R2, RZ, RZ, -R2 ;  /* 0x000000ffff02a224 */ /* 0x000fe200078e0a02 */
[----:B------:R-:W-:-:S05]  /*0570*/  @!P1 LOP3.LUT R2, RZ, R11, RZ, 0x33, !PT ;  /* 0x0000000bff029212 */ /* 0x000fca00078e33ff */
[----:B------:R-:W-:-:S04]  /*0580*/  IMAD.MOV R0, RZ, RZ, -R2 ;  /* 0x000000ffff007224 */ /* 0x000fc800078e0a02 */
[----:B------:R-:W-:Y:S01]  /*0590*/  IMAD R0, R11, R0, R4 ;  /* 0x000000000b007224 */ /* 0x000fe200078e0204 */
[----:B------:R-:W-:Y:S01]  /*05a0*/  CS2R R10, SRZ ;  /* 0x00000000000a7805 */ /* 0x000fe2000001ff00 */
[----:B------:R-:W-:Y:S02]  /*05b0*/  IMAD.SHL.U32 R4, R2, 0x40, RZ ;  /* 0x0000004002047824 */ /* 0x000fe400078e00ff */
[----:B------:R-:W-:-:S04]  /*05c0*/  IMAD.IADD R0, R6, 0x1, R0 ;  /* 0x0000000106007824 */ /* 0x000fc800078e0200 */
[----:B------:R-:W-:Y:S02]  /*05d0*/  IMAD R228, R0, 0x80, R3 ;  /* 0x0000008000e47824 */ /* 0x000fe400078e0203 */
[----:B------:R-:W0:Y:S02]  /*05e0*/  LDC R0, c[0x0][0x230] ;  /* 0x00008c00ff007b82 */ /* 0x000e240000000800 */
[----:B0-----:R-:W-:-:S05]  /*05f0*/  VIADD R0, R0, 0x3f ;  /* 0x0000003f00007836 */ /* 0x001fca0000000000 */
[----:B------:R-:W-:-:S13]  /*0600*/  ISETP.GE.AND P0, PT, R0, 0x40, PT ;  /* 0x000000400000780c */ /* 0x000fda0003f06270 */
[----:B------:R-:W-:Y:S05]  /*0610*/  @!P0 BRA `(.L_x_0) ;  /* 0x00000054004c8947 */ /* 0x000fea0003800000 */
[----:B------:R-:W-:Y:S01]  /*0620*/  IABS R11, R22 ;  /* 0x00000016000b7213 */ /* 0x000fe20000000000 */
[----:B------:R-:W-:Y:S01]  /*0630*/  ULDC UR4, c[0x0][0x234] ;  /* 0x00008d0000047ab9 */ /* 0x000fe20000000800 */
[----:B------:R-:W-:Y:S01]  /*0640*/  IABS R5, R23 ;  /* 0x0000001700057213 */ /* 0x000fe20000000000 */
[----:B------:R-:W-:Y:S01]  /*0650*/  ULDC.64 UR6, c[0x0][0x210] ;  /* 0x0000840000067ab9 */ /* 0x000fe20000000a00 */
[----:B------:R-:W0:Y:S01]  /*0660*/  I2F.RP R6, R11 ;  /* 0x0000000b00067306 */ /* 0x000e220000209400 */
[----:B------:R-:W-:Y:S01]  /*0670*/  ISETP.NE.AND P4, PT, R22, RZ, PT ;  /* 0x000000ff1600720c */ /* 0x000fe20003f85270 */
[----:B------:R-:W1:Y:S01]  /*0680*/  LDC R206, c[0x0][0x23c] ;  /* 0x00008f00ffce7b82 */ /* 0x000e620000000800 */
[----:B------:R-:W-:Y:S01]  /*0690*/  USHF.R.U32.HI UR13, URZ, 0x4, UR12 ;  /* 0x000000043f0d7899 */ /* 0x000fe2000801160c */
[----:B------:R-:W-:Y:S01]  /*06a0*/  CS2R R56, SRZ ;  /* 0x0000000000387805 */ /* 0x000fe2000001ff00 */
[----:B------:R-:W-:Y:S01]  /*06b0*/  ULDC UR8, c[0x0][0x230] ;  /* 0x00008c0000087ab9 */ /* 0x000fe20000000800 */
[----:B------:R-:W-:Y:S01]  /*06c0*/  UMOV UR5, URZ ;  /* 0x0000003f00057c82 */ /* 0x000fe20008000000 */
[----:B------:R-:W-:Y:S01]  /*06d0*/  USGXT.U32 UR13, UR13, 0xe ;  /* 0x0000000e0d0d789a */ /* 0x000fe20008000000 */
[----:B------:R-:W2:Y:S01]  /*06e0*/  I2F.RP R8, R5 ;  /* 0x0000000500087306 */ /* 0x000ea20000209400 */
[----:B------:R-:W-:Y:S01]  /*06f0*/  CS2R R58, SRZ ;  /* 0x00000000003a7805 */ /* 0x000fe2000001ff00 */
[----:B------:R-:W3:Y:S01]  /*0700*/  LDC R230, c[0x0][0x238] ;  /* 0x00008e00ffe67b82 */ /* 0x000ee20000000800 */
[----:B------:R-:W-:-:S02]  /*0710*/  CS2R R60, SRZ ;  /* 0x00000000003c7805 */ /* 0x000fc4000001ff00 */
[----:B------:R-:W-:Y:S02]  /*0720*/  CS2R R62, SRZ ;  /* 0x00000000003e7805 */ /* 0x000fe4000001ff00 */
[----:B------:R-:W-:Y:S02]  /*0730*/  CS2R R64, SRZ ;  /* 0x0000000000407805 */ /* 0x000fe4000001ff00 */
[----:B------:R-:W-:Y:S02]  /*0740*/  CS2R R66, SRZ ;  /* 0x0000000000427805 */ /* 0x000fe4000001ff00 */
[----:B------:R-:W-:Y:S01]  /*0750*/  CS2R R68, SRZ ;  /* 0x0000000000447805 */ /* 0x000fe2000001ff00 */
[----:B0-----:R-:W0:Y:S01]  /*0760*/  MUFU.RCP R6, R6 ;  /* 0x0000000600067308 */ /* 0x001e220000001000 */
[----:B------:R-:W-:Y:S02]  /*0770*/  CS2R R70, SRZ ;  /* 0x0000000000467805 */ /* 0x000fe4000001ff00 */
[----:B------:R-:W-:-:S02]  /*0780*/  CS2R R72, SRZ ;  /* 0x0000000000487805 */ /* 0x000fc4000001ff00 */
[----:B------:R-:W-:Y:S02]  /*0790*/  CS2R R74, SRZ ;  /* 0x00000000004a7805 */ /* 0x000fe4000001ff00 */
[----:B------:R-:W-:Y:S02]  /*07a0*/  CS2R R76, SRZ ;  /* 0x00000000004c7805 */ /* 0x000fe4000001ff00 */
[----:B------:R-:W-:Y:S02]  /*07b0*/  CS2R R78, SRZ ;  /* 0x00000000004e7805 */ /* 0x000fe4000001ff00 */
[----:B------:R-:W-:Y:S02]  /*07c0*/  CS2R R80, SRZ ;  /* 0x0000000000507805 */ /* 0x000fe4000001ff00 */
[----:B------:R-:W-:Y:S01]  /*07d0*/  CS2R R82, SRZ ;  /* 0x0000000000527805 */ /* 0x000fe2000001ff00 */
[----:B--2---:R-:W2:Y:S01]  /*07e0*/  MUFU.RCP R8, R8 ;  /* 0x0000000800087308 */ /* 0x004ea20000001000 */
[----:B------:R-:W-:-:S02]  /*07f0*/  CS2R R84, SRZ ;  /* 0x0000000000547805 */ /* 0x000fc4000001ff00 */
[----:B------:R-:W-:Y:S01]  /*0800*/  CS2R R86, SRZ ;  /* 0x0000000000567805 */ /* 0x000fe2000001ff00 */
[----:B0-----:R-:W-:Y:S01]  /*0810*/  VIADD R2, R6, 0xffffffe ;  /* 0x0ffffffe06027836 */ /* 0x001fe20000000000 */
[----:B------:R-:W-:Y:S01]  /*0820*/  IABS R6, R228 ;  /* 0x000000e400067213 */ /* 0x000fe20000000000 */
[C---:B---3--:R-:W-:Y:S02]  /*0830*/  IMAD.SHL.U32 R229, R230.reuse, 0x40, RZ ;  /* 0x00000040e6e57824 */ /* 0x048fe400078e00ff */
[----:B------:R0:W3:Y:S01]  /*0840*/  F2I.FTZ.U32.TRUNC.NTZ R3, R2 ;  /* 0x0000000200037305 */ /* 0x0000e2000021f000 */
[C---:B------:R-:W-:Y:S02]  /*0850*/  IMAD R252, R230.reuse, 0x18, RZ ;  /* 0x00000018e6fc7824 */ /* 0x040fe400078e02ff */
[----:B------:R-:W-:Y:S02]  /*0860*/  IMAD R251, R230, 0x17, RZ ;  /* 0x00000017e6fb7824 */ /* 0x000fe400078e02ff */
[----:B--2---:R-:W-:-:S02]  /*0870*/  VIADD R7, R8, 0xffffffe ;  /* 0x0ffffffe08077836 */ /* 0x004fc40000000000 */
[C---:B------:R-:W-:Y:S02]  /*0880*/  IMAD R250, R230.reuse, 0x16, RZ ;  /* 0x00000016e6fa7824 */ /* 0x040fe400078e02ff */
[----:B0-----:R-:W-:Y:S02]  /*0890*/  IMAD.MOV.U32 R2, RZ, RZ, RZ ;  /* 0x000000ffff027224 */ /* 0x001fe400078e00ff */
[----:B------:R-:W0:Y:S01]  /*08a0*/  F2I.FTZ.U32.TRUNC.NTZ R7, R7 ;  /* 0x0000000700077305 */ /* 0x000e22000021f000 */
[C---:B------:R-:W-:Y:S02]  /*08b0*/  IMAD R249, R230.reuse, 0x15, RZ ;  /* 0x00000015e6f97824 */ /* 0x040fe400078e02ff */
[C---:B------:R-:W-:Y:S02]  /*08c0*/  IMAD R248, R230.reuse, 0x14, RZ ;  /* 0x00000014e6f87824 */ /* 0x040fe400078e02ff */
[----:B---3--:R-:W-:Y:S02]  /*08d0*/  IMAD.MOV R10, RZ, RZ, -R3 ;  /* 0x000000ffff0a7224 */ /* 0x008fe400078e0a03 */
[----:B------:R-:W-:-:S02]  /*08e0*/  IMAD R247, R230, 0x13, RZ ;  /* 0x00000013e6f77824 */ /* 0x000fc400078e02ff */
[----:B------:R-:W-:Y:S02]  /*08f0*/  IMAD R9, R10, R11, RZ ;  /* 0x0000000b0a097224 */ /* 0x000fe400078e02ff */
[----:B------:R-:W-:Y:S02]  /*0900*/  IMAD R246, R230, 0x12, RZ ;  /* 0x00000012e6f67824 */ /* 0x000fe400078e02ff */
[----:B------:R-:W-:Y:S01]  /*0910*/  IMAD.HI.U32 R3, R3, R9, R2 ;  /* 0x0000000903037227 */ /* 0x000fe200078e0002 */
[----:B------:R-:W-:-:S03]  /*0920*/  SHF.R.U32.HI R9, RZ, 0x6, R88 ;  /* 0x00000006ff097819 */ /* 0x000fc60000011658 */
[----:B0-----:R-:W-:Y:S01]  /*0930*/  IMAD.MOV R8, RZ, RZ, -R7 ;  /* 0x000000ffff087224 */ /* 0x001fe200078e0a07 */
[----:B------:R-:W-:Y:S01]  /*0940*/  SGXT.U32 R9, R9, 0x1 ;  /* 0x000000010909781a */ /* 0x000fe20000000000 */
[----:B------:R-:W-:-:S03]  /*0950*/  IMAD.HI.U32 R3, R3, R6, RZ ;  /* 0x0000000603037227 */ /* 0x000fc600078e00ff */
[----:B------:R-:W-:Y:S01]  /*0960*/  LOP3.LUT R31, R4, R9, RZ, 0xfc, !PT ;  /* 0x00000009041f7212 */ /* 0x000fe200078efcff */
[----:B------:R-:W-:Y:S02]  /*0970*/  IMAD.MOV R3, RZ, RZ, -R3 ;  /* 0x000000ffff037224 */ /* 0x000fe400078e0a03 */
[C---:B------:R-:W-:Y:S01]  /*0980*/  IMAD R245, R230.reuse, 0x11, RZ ;  /* 0x00000011e6f57824 */ /* 0x040fe200078e02ff */
[----:B------:R-:W-:Y:S01]  /*0990*/  LOP3.LUT R16, R31, 0x3e, RZ, 0xfc, !PT ;  /* 0x0000003e1f107812 */ /* 0x000fe200078efcff */
[----:B------:R-:W-:Y:S01]  /*09a0*/  IMAD R2, R11, R3, R6 ;  /* 0x000000030b027224 */ /* 0x000fe200078e0206 */
[----:B------:R-:W-:Y:S01]  /*09b0*/  LOP3.LUT R18, R31, 0x3a, RZ, 0xfc, !PT ;  /* 0x0000003a1f127812 */ /* 0x000fe200078efcff */
[----:B------:R-:W-:Y:S01]  /*09c0*/  IMAD.MOV.U32 R6, RZ, RZ, R8 ;  /* 0x000000ffff067224 */ /* 0x000fe200078e0008 */
[----:B------:R-:W-:Y:S01]  /*09d0*/  IABS R10, R16 ;  /* 0x00000010000a7213 */ /* 0x000fe20000000000 */
[----:B------:R-:W-:Y:S01]  /*09e0*/  IMAD.SHL.U32 R244, R230, 0x10, RZ ;  /* 0x00000010e6f47824 */ /* 0x000fe200078e00ff */
[----:B------:R-:W-:Y:S01]  /*09f0*/  ISETP.GT.U32.AND P0, PT, R11, R2, PT ;  /* 0x000000020b00720c */ /* 0x000fe20003f04070 */
[----:B------:R-:W-:Y:S01]  /*0a00*/  IMAD R3, R6, R5, RZ ;  /* 0x0000000506037224 */ /* 0x000fe200078e02ff */
[----:B------:R-:W-:Y:S01]  /*0a10*/  LOP3.LUT R17, R31, 0x3c, RZ, 0xfc, !PT ;  /* 0x0000003c1f117812 */ /* 0x000fe200078efcff */
[----:B------:R-:W-:Y:S01]  /*0a20*/  IMAD.MOV.U32 R6, RZ, RZ, RZ ;  /* 0x000000ffff067224 */ /* 0x000fe200078e00ff */
[----:B------:R-:W-:Y:S01]  /*0a30*/  IABS R15, R18 ;  /* 0x00000012000f7213 */ /* 0x000fe20000000000 */
[----:B------:R-:W-:Y:S01]  /*0a40*/  IMAD R243, R230, 0xf, RZ ;  /* 0x0000000fe6f37824 */ /* 0x000fe200078e02ff */
[----:B------:R-:W-:Y:S01]  /*0a50*/  IABS R13, R17 ;  /* 0x00000011000d7213 */ /* 0x000fe20000000000 */
[----:B------:R-:W-:Y:S01]  /*0a60*/  IMAD.HI.U32 R8, R7, R3, R6 ;  /* 0x0000000307087227 */ /* 0x000fe200078e0006 */
[----:B------:R-:W-:-:S02]  /*0a70*/  SHF.R.S32.HI R3, RZ, 0x1f, R0 ;  /* 0x0000001fff037819 */ /* 0x000fc40000011400 */
[----:B------:R-:W-:Y:S01]  /*0a80*/  ISETP.GE.AND P1, PT, R16, RZ, PT ;  /* 0x000000ff1000720c */ /* 0x000fe20003f26270 */
[----:B------:R-:W-:Y:S01]  /*0a90*/  IMAD R242, R230, 0xe, RZ ;  /* 0x0000000ee6f27824 */ /* 0x000fe200078e02ff */
[C---:B------:R-:W-:Y:S01]  /*0aa0*/  LOP3.LUT R19, R31.reuse, 0x30, RZ, 0xfc, !PT ;  /* 0x000000301f137812 */ /* 0x040fe200078efcff */
[----:B------:R-:W-:Y:S01]  /*0ab0*/  IMAD.HI.U32 R6, R8, R10, RZ ;  /* 0x0000000a08067227 */ /* 0x000fe200078e00ff */
[C---:B------:R-:W-:Y:S02]  /*0ac0*/  LOP3.LUT R21, R31.reuse, 0x2e, RZ, 0xfc, !PT ;  /* 0x0000002e1f157812 */ /* 0x040fe400078efcff */
[----:B------:R-:W-:Y:S01]  /*0ad0*/  LOP3.LUT R24, R31, 0x2c, RZ, 0xfc, !PT ;  /* 0x0000002c1f187812 */ /* 0x000fe200078efcff */
[----:B------:R-:W-:Y:S01]  /*0ae0*/  IMAD.MOV R12, RZ, RZ, -R6 ;  /* 0x000000ffff0c7224 */ /* 0x000fe200078e0a06 */
[----:B------:R-:W-:Y:S01]  /*0af0*/  LEA.HI R6, R3, R0, RZ, 0x6 ;  /* 0x0000000003067211 */ /* 0x000fe200078f30ff */
[----:B------:R-:W-:Y:S01]  /*0b00*/  @!P0 IMAD.IADD R2, R2, 0x1, -R11 ;  /* 0x0000000102028824 */ /* 0x000fe200078e0a0b */
[----:B------:R-:W-:Y:S01]  /*0b10*/  ISETP.GE.AND P0, PT, R17, RZ, PT ;  /* 0x000000ff1100720c */ /* 0x000fe20003f06270 */
[----:B------:R-:W-:Y:S01]  /*0b20*/  IMAD R0, R5, R12, R10 ;  /* 0x0000000c05007224 */ /* 0x000fe200078e020a */
[----:B------:R-:W-:Y:S01]  /*0b30*/  LOP3.LUT R17, R31, 0x34, RZ, 0xfc, !PT ;  /* 0x000000341f117812 */ /* 0x000fe200078efcff */
[----:B------:R-:W-:Y:S01]  /*0b40*/  IMAD.HI.U32 R9, R8, R15, RZ ;  /* 0x0000000f08097227 */ /* 0x000fe200078e00ff */
[----:B------:R-:W-:-:S02]  /*0b50*/  ISETP.GT.U32.AND P2, PT, R11, R2, PT ;  /* 0x000000020b00720c */ /* 0x000fc40003f44070 */
[----:B------:R-:W-:Y:S01]  /*0b60*/  ISETP.GT.U32.AND P3, PT, R5, R0, PT ;  /* 0x000000000500720c */ /* 0x000fe20003f64070 */
[----:B------:R-:W-:Y:S01]  /*0b70*/  IMAD.HI.U32 R7, R8, R13, RZ ;  /* 0x0000000d08077227 */ /* 0x000fe200078e00ff */
[----:B------:R-:W-:Y:S02]  /*0b80*/  IABS R20, R21 ;  /* 0x0000001500147213 */ /* 0x000fe40000000000 */
[C---:B------:R-:W-:Y:S01]  /*0b90*/  LOP3.LUT R25, R31.reuse, 0x2a, RZ, 0xfc, !PT ;  /* 0x0000002a1f197812 */ /* 0x040fe200078efcff */
[----:B------:R-:W-:Y:S01]  /*0ba0*/  IMAD.MOV R16, RZ, RZ, -R9 ;  /* 0x000000ffff107224 */ /* 0x000fe200078e0a09 */
[C---:B------:R-:W-:Y:S01]  /*0bb0*/  LOP3.LUT R27, R31.reuse, 0x1c, RZ, 0xfc, !PT ;  /* 0x0000001c1f1b7812 */ /* 0x040fe200078efcff */
[----:B------:R-:W-:Y:S01]  /*0bc0*/  IMAD.MOV R14, RZ, RZ, -R7 ;  /* 0x000000ffff0e7224 */ /* 0x000fe200078e0a07 */
[----:B------:R-:W-:Y:S01]  /*0bd0*/  LOP3.LUT R29, R31, 0x14, RZ, 0xfc, !PT ;  /* 0x000000141f1d7812 */ /* 0x000fe200078efcff */
[----:B------:R-:W-:Y:S01]  /*0be0*/  IMAD R12, R5, R16, R15 ;  /* 0x00000010050c7224 */ /* 0x000fe200078e020f */
[----:B------:R-:W-:Y:S01]  /*0bf0*/  LOP3.LUT R15, R31, 0x36, RZ, 0xfc, !PT ;  /* 0x000000361f0f7812 */ /* 0x000fe200078efcff */
[----:B------:R-:W-:Y:S01]  /*0c00*/  IMAD R10, R5, R14, R13 ;  /* 0x0000000e050a7224 */ /* 0x000fe200078e020d */
[----:B------:R-:W-:Y:S01]  /*0c10*/  LOP3.LUT R13, R31, 0x38, RZ, 0xfc, !PT ;  /* 0x000000381f0d7812 */ /* 0x000fe200078efcff */
[----:B------:R-:W-:Y:S01]  /*0c20*/  @!P3 IMAD.IADD R0, R0, 0x1, -R5 ;  /* 0x000000010000b824 */ /* 0x000fe200078e0a05 */
[C---:B------:R-:W-:Y:S01]  /*0c30*/  ISETP.GT.U32.AND P6, PT, R5.reuse, R12, PT ;  /* 0x0000000c0500720c */ /* 0x040fe20003fc4070 */
[----:B------:R-:W-:Y:S01]  /*0c40*/  @!P2 IMAD.IADD R2, R2, 0x1, -R11 ;  /* 0x000000010202a824 */ /* 0x000fe200078e0a0b */
[----:B------:R-:W-:Y:S01]  /*0c50*/  ISETP.GE.AND P2, PT, R228, RZ, PT ;  /* 0x000000ffe400720c */ /* 0x000fe20003f46270 */
[C---:B------:R-:W-:Y:S01]  /*0c60*/  IMAD R241, R230.reuse, 0xd, RZ ;  /* 0x0000000de6f17824 */ /* 0x040fe200078e02ff */
[----:B------:R-:W-:Y:S01]  /*0c70*/  IABS R9, R13 ;  /* 0x0000000d00097213 */ /* 0x000fe20000000000 */
[----:B------:R-:W-:Y:S01]  /*0c80*/  IMAD.MOV.U32 R7, RZ, RZ, R2 ;  /* 0x000000ffff077224 */ /* 0x000fe200078e0002 */
[----:B------:R-:W-:Y:S01]  /*0c90*/  ISETP.GT.U32.AND P3, PT, R5, R0, PT ;  /* 0x000000000500720c */ /* 0x000fe20003f64070 */
[----:B------:R-:W-:Y:S01]  /*0ca0*/  IMAD R240, R230, 0xc, RZ ;  /* 0x0000000ce6f07824 */ /* 0x000fe200078e02ff */
[----:B------:R-:W-:Y:S01]  /*0cb0*/  IABS R14, R15 ;  /* 0x0000000f000e7213 */ /* 0x000fe20000000000 */
[----:B------:R-:W-:Y:S01]  /*0cc0*/  IMAD.HI.U32 R3, R8, R9, RZ ;  /* 0x0000000908037227 */ /* 0x000fe200078e00ff */
[----:B------:R-:W-:-:S02]  /*0cd0*/  IABS R11, R17 ;  /* 0x00000011000b7213 */ /* 0x000fc40000000000 */
[----:B------:R-:W-:Y:S01]  /*0ce0*/  ISETP.GT.U32.AND P5, PT, R5, R10, PT ;  /* 0x0000000a0500720c */ /* 0x000fe20003fa4070 */
[----:B------:R-:W-:Y:S01]  /*0cf0*/  IMAD.MOV R2, RZ, RZ, -R3 ;  /* 0x000000ffff027224 */ /* 0x000fe200078e0a03 */
[----:B------:R-:W-:Y:S01]  /*0d00*/  IABS R30, R27 ;  /* 0x0000001b001e7213 */ /* 0x000fe20000000000 */
[----:B------:R-:W-:Y:S01]  /*0d10*/  @!P6 IMAD.IADD R12, R12, 0x1, -R5 ;  /* 0x000000010c0ce824 */ /* 0x000fe200078e0a05 */
[----:B------:R-:W-:Y:S01]  /*0d20*/  IABS R34, R29 ;  /* 0x0000001d00227213 */ /* 0x000fe20000000000 */
[C---:B------:R-:W-:Y:S01]  /*0d30*/  IMAD.HI.U32 R3, R8.reuse, R14, RZ ;  /* 0x0000000e08037227 */ /* 0x040fe200078e00ff */
[C---:B------:R-:W-:Y:S02]  /*0d40*/  LOP3.LUT R33, R31.reuse, 0x12, RZ, 0xfc, !PT ;  /* 0x000000121f217812 */ /* 0x040fe400078efcff */
[----:B------:R-:W-:Y:S01]  /*0d50*/  LOP3.LUT R35, R31, 0x10, RZ, 0xfc, !PT ;  /* 0x000000101f237812 */ /* 0x000fe200078efcff */
[----:B------:R-:W-:Y:S01]  /*0d60*/  @!P2 IMAD.MOV R7, RZ, RZ, -R7 ;  /* 0x000000ffff07a224 */ /* 0x000fe200078e0a07 */
[----:B------:R-:W-:Y:S01]  /*0d70*/  @!P4 LOP3.LUT R7, RZ, R22, RZ, 0x33, !PT ;  /* 0x00000016ff07c212 */ /* 0x000fe200078e33ff */
[C---:B------:R-:W-:Y:S01]  /*0d80*/  IMAD R2, R5.reuse, R2, R9 ;  /* 0x0000000205027224 */ /* 0x040fe200078e0209 */
[----:B------:R-:W-:Y:S01]  /*0d90*/  ISETP.GT.U32.AND P4, PT, R5, R12, PT ;  /* 0x0000000c0500720c */ /* 0x000fe20003f84070 */
[----:B------:R-:W-:Y:S01]  /*0da0*/  IMAD.HI.U32 R9, R8, R11, RZ ;  /* 0x0000000b08097227 */ /* 0x000fe200078e00ff */
[----:B------:R-:W-:-:S02]  /*0db0*/  ISETP.GE.AND P2, PT, R18, RZ, PT ;  /* 0x000000ff1200720c */ /* 0x000fc40003f46270 */
[----:B------:R-:W-:Y:S01]  /*0dc0*/  IABS R18, R19 ;  /* 0x0000001300127213 */ /* 0x000fe20000000000 */
[----:B------:R-:W-:Y:S01]  /*0dd0*/  IMAD.MOV R3, RZ, RZ, -R3 ;  /* 0x000000ffff037224 */ /* 0x000fe200078e0a03 */
[----:B------:R-:W-:Y:S01]  /*0de0*/  IABS R36, R33 ;  /* 0x0000002100247213 */ /* 0x000fe20000000000 */
[----:B------:R-:W-:Y:S01]  /*0df0*/  @!P3 IMAD.IADD R0, R0, 0x1, -R5 ;  /* 0x000000010000b824 */ /* 0x000fe200078e0a05 */
[----:B------:R-:W-:Y:S01]  /*0e00*/  ISETP.GE.AND P3, PT, R13, RZ, PT ;  /* 0x000000ff0d00720c */ /* 0x000fe20003f66270 */
[----:B------:R-:W-:Y:S01]  /*0e10*/  IMAD.MOV R16, RZ, RZ, -R9 ;  /* 0x000000ffff107224 */ /* 0x000fe200078e0a09 */
[----:B------:R-:W-:Y:S01]  /*0e20*/  LOP3.LUT R13, R31, 0x32, RZ, 0xfc, !PT ;  /* 0x000000321f0d7812 */ /* 0x000fe200078efcff */
[----:B------:R-:W-:Y:S01]  /*0e30*/  IMAD R14, R5, R3, R14 ;  /* 0x00000003050e7224 */ /* 0x000fe200078e020e */
[----:B------:R-:W-:Y:S01]  /*0e40*/  IABS R38, R35 ;  /* 0x0000002300267213 */ /* 0x000fe20000000000 */
[----:B------:R-:W-:Y:S01]  /*0e50*/  IMAD.MOV.U32 R9, RZ, RZ, R0 ;  /* 0x000000ffff097224 */ /* 0x000fe200078e0000 */
[----:B------:R-:W-:Y:S01]  /*0e60*/  LOP3.LUT R37, R31, 0xe, RZ, 0xfc, !PT ;  /* 0x0000000e1f257812 */ /* 0x000fe200078efcff */
[C---:B------:R-:W-:Y:S01]  /*0e70*/  IMAD R0, R5.reuse, R16, R11 ;  /* 0x0000001005007224 */ /* 0x040fe200078e020b */
[----:B------:R-:W-:Y:S01]  /*0e80*/  IABS R16, R13 ;  /* 0x0000000d00107213 */ /* 0x000fe20000000000 */
[----:B------:R-:W-:Y:S01]  /*0e90*/  @!P1 IMAD.MOV R9, RZ, RZ, -R9 ;  /* 0x000000ffff099224 */ /* 0x000fe200078e0a09 */
[C---:B------:R-:W-:Y:S01]  /*0ea0*/  ISETP.GT.U32.AND P1, PT, R5.reuse, R14, PT ;  /* 0x0000000e0500720c */ /* 0x040fe20003f24070 */
[--C-:B------:R-:W-:Y:S01]  /*0eb0*/  @!P4 IMAD.IADD R12, R12, 0x1, -R5.reuse ;  /* 0x000000010c0cc824 */ /* 0x100fe200078e0a05 */
[C---:B------:R-:W-:Y:S01]  /*0ec0*/  ISETP.GT.U32.AND P4, PT, R5.reuse, R0, PT ;  /* 0x000000000500720c */ /* 0x040fe20003f84070 */
[----:B------:R-:W-:Y:S01]  /*0ed0*/  @!P5 IMAD.IADD R10, R10, 0x1, -R5 ;  /* 0x000000010a0ad824 */ /* 0x000fe200078e0a05 */
[----:B------:R-:W-:Y:S01]  /*0ee0*/  ISETP.GT.U32.AND P5, PT, R5, R2, PT ;  /* 0x000000020500720c */ /* 0x000fe20003fa4070 */
[----:B------:R-:W-:Y:S01]  /*0ef0*/  IMAD.HI.U32 R3, R8, R16, RZ ;  /* 0x0000001008037227 */ /* 0x000fe200078e00ff */
[----:B------:R-:W-:-:S02]  /*0f00*/  IABS R40, R37 ;  /* 0x0000002500287213 */ /* 0x000fc40000000000 */
[----:B------:R-:W-:Y:S01]  /*0f10*/  ISETP.GT.U32.AND P6, PT, R5, R10, PT ;  /* 0x0000000a0500720c */ /* 0x000fe20003fc4070 */
[----:B------:R-:W-:Y:S01]  /*0f20*/  IMAD.MOV R11, RZ, RZ, -R3 ;  /* 0x000000ffff0b7224 */ /* 0x000fe200078e0a03 */
[C---:B------:R-:W-:Y:S01]  /*0f30*/  LOP3.LUT R39, R31.reuse, 0xc, RZ, 0xfc, !PT ;  /* 0x0000000c1f277812 */ /* 0x040fe200078efcff */
[----:B------:R-:W-:Y:S01]  /*0f40*/  IMAD.HI.U32 R3, R8, R18, RZ ;  /* 0x0000001208037227 */ /* 0x000fe200078e00ff */
[C---:B------:R-:W-:Y:S02]  /*0f50*/  LOP3.LUT R41, R31.reuse, 0xa, RZ, 0xfc, !PT ;  /* 0x0000000a1f297812 */ /* 0x040fe400078efcff */
[----:B------:R-:W-:Y:S01]  /*0f60*/  IABS R42, R39 ;  /* 0x00000027002a7213 */ /* 0x000fe20000000000 */
[--C-:B------:R-:W-:Y:S01]  /*0f70*/  @!P1 IMAD.IADD R14, R14, 0x1, -R5.reuse ;  /* 0x000000010e0e9824 */ /* 0x100fe200078e0a05 */
[----:B------:R-:W-:Y:S01]  /*0f80*/  IABS R44, R41 ;  /* 0x00000029002c7213 */ /* 0x000fe20000000000 */
[----:B------:R-:W-:Y:S01]  /*0f90*/  @!P4 IMAD.IADD R0, R0, 0x1, -R5 ;  /* 0x000000010000c824 */ /* 0x000fe200078e0a05 */
[----:B------:R-:W-:Y:S01]  /*0fa0*/  LOP3.LUT R43, R31, 0x8, RZ, 0xfc, !PT ;  /* 0x000000081f2b7812 */ /* 0x000fe200078efcff */
[----:B------:R-:W-:Y:S01]  /*0fb0*/  IMAD.MOV R3, RZ, RZ, -R3 ;  /* 0x000000ffff037224 */ /* 0x000fe200078e0a03 */
[----:B------:R-:W-:Y:S01]  /*0fc0*/  ISETP.GT.U32.AND P4, PT, R5, R14, PT ;  /* 0x0000000e0500720c */ /* 0x000fe20003f84070 */
[--C-:B------:R-:W-:Y:S01]  /*0fd0*/  @!P5 IMAD.IADD R2, R2, 0x1, -R5.reuse ;  /* 0x000000010202d824 */ /* 0x100fe200078e0a05 */
[----:B------:R-:W-:Y:S01]  /*0fe0*/  ISETP.GE.AND P5, PT, R17, RZ, PT ;  /* 0x000000ff1100720c */ /* 0x000fe20003fa6270 */
[C---:B------:R-:W-:Y:S01]  /*0ff0*/  IMAD R18, R5.reuse, R3, R18 ;  /* 0x0000000305127224 */ /* 0x040fe200078e0212 */
[----:B------:R-:W-:Y:S01]  /*1000*/  IABS R17, R25 ;  /* 0x0000001900117213 */ /* 0x000fe20000000000 */
[----:B------:R-:W-:Y:S01]  /*1010*/  @!P6 IMAD.IADD R10, R10, 0x1, -R5 ;  /* 0x000000010a0ae824 */ /* 0x000fe200078e0a05 */
[C---:B------:R-:W-:Y:S01]  /*1020*/  ISETP.GT.U32.AND P1, PT, R5.reuse, R2, PT ;  /* 0x000000020500720c */ /* 0x040fe20003f24070 */
[----:B------:R-:W-:Y:S01]  /*1030*/  IMAD R16, R5, R11, R16 ;  /* 0x0000000b05107224 */ /* 0x000fe200078e0210 */
[----:B------:R-:W-:Y:S01]  /*1040*/  ISETP.GE.AND P6, PT, R15, RZ, PT ;  /* 0x000000ff0f00720c */ /* 0x000fe20003fc6270 */
[----:B------:R-:W-:Y:S01]  /*1050*/  @!P0 IMAD.MOV R10, RZ, RZ, -R10 ;  /* 0x000000ffff0a8224 */ /* 0x000fe200078e0a0a */
[----:B------:R-:W-:Y:S01]  /*1060*/  ISETP.GT.U32.AND P0, PT, R5, R0, PT ;  /* 0x000000000500720c */ /* 0x000fe20003f04070 */
[----:B------:R-:W-:Y:S01]  /*1070*/  IMAD.HI.U32 R3, R8, R20, RZ ;  /* 0x0000001408037227 */ /* 0x000fe200078e00ff */
[----:B------:R-:W-:-:S02]  /*1080*/  IABS R15, R24 ;  /* 0x00000018000f7213 */ /* 0x000fc40000000000 */
[----:B------:R-:W-:Y:S01]  /*1090*/  LOP3.LUT R45, R31, 0x6, RZ, 0xfc, !PT ;  /* 0x000000061f2d7812 */ /* 0x000fe200078efcff */
[--C-:B------:R-:W-:Y:S01]  /*10a0*/  @!P4 IMAD.IADD R14, R14, 0x1, -R5.reuse ;  /* 0x000000010e0ec824 */ /* 0x100fe200078e0a05 */
[C---:B------:R-:W-:Y:S01]  /*10b0*/  ISETP.GT.U32.AND P4, PT, R5.reuse, R18, PT ;  /* 0x000000120500720c */ /* 0x040fe20003f84070 */
[----:B------:R-:W-:Y:S01]  /*10c0*/  @!P2 IMAD.MOV R12, RZ, RZ, -R12 ;  /* 0x000000ffff0ca224 */ /* 0x000fe200078e0a0c */
[----:B------:R-:W-:Y:S01]  /*10d0*/  IABS R46, R43 ;  /* 0x0000002b002e7213 */ /* 0x000fe20000000000 */
[----:B------:R-:W-:Y:S01]  /*10e0*/  @!P1 IMAD.IADD R2, R2, 0x1, -R5 ;  /* 0x0000000102029824 */ /* 0x000fe200078e0a05 */
[----:B------:R-:W-:Y:S01]  /*10f0*/  ISETP.GT.U32.AND P1, PT, R5, R16, PT ;  /* 0x000000100500720c */ /* 0x000fe20003f24070 */
[----:B------:R-:W-:Y:S01]  /*1100*/  IMAD.MOV R11, RZ, RZ, -R3 ;  /* 0x000000ffff0b7224 */ /* 0x000fe200078e0a03 */
[----:B------:R-:W-:Y:S01]  /*1110*/  LOP3.LUT R47, R31, 0x4, RZ, 0xfc, !PT ;  /* 0x000000041f2f7812 */ /* 0x000fe200078efcff */
[----:B------:R-:W-:Y:S01]  /*1120*/  IMAD.HI.U32 R3, R8, R15, RZ ;  /* 0x0000000f08037227 */ /* 0x000fe200078e00ff */
[----:B------:R-:W-:-:S02]  /*1130*/  IABS R48, R45 ;  /* 0x0000002d00307213 */ /* 0x000fc40000000000 */
[----:B------:R-:W-:Y:S01]  /*1140*/  IABS R50, R47 ;  /* 0x0000002f00327213 */ /* 0x000fe20000000000 */
[--C-:B------:R-:W-:Y:S01]  /*1150*/  @!P0 IMAD.IADD R0, R0, 0x1, -R5.reuse ;  /* 0x0000000100008824 */ /* 0x100fe200078e0a05 */
[----:B------:R-:W-:Y:S01]  /*1160*/  ISETP.GE.AND P0, PT, R13, RZ, PT ;  /* 0x000000ff0d00720c */ /* 0x000fe20003f06270 */
[----:B------:R-:W-:Y:S01]  /*1170*/  @!P4 IMAD.IADD R18, R18, 0x1, -R5 ;  /* 0x000000011212c824 */ /* 0x000fe200078e0a05 */
[----:B------:R-:W-:Y:S01]  /*1180*/  IABS R54, R31 ;  /* 0x0000001f00367213 */ /* 0x000fe20000000000 */
[----:B------:R-:W-:Y:S01]  /*1190*/  IMAD R20, R5, R11, R20 ;  /* 0x0000000b05147224 */ /* 0x000fe200078e0214 */
[----:B------:R-:W-:Y:S01]  /*11a0*/  LOP3.LUT R49, R31, 0x2, RZ, 0xfc, !PT ;  /* 0x000000021f317812 */ /* 0x000fe200078efcff */
[----:B------:R-:W-:Y:S01]  /*11b0*/  IMAD.MOV R22, RZ, RZ, -R3 ;  /* 0x000000ffff167224 */ /* 0x000fe200078e0a03 */
[----:B------:R-:W-:Y:S01]  /*11c0*/  ISETP.GT.U32.AND P2, PT, R5, R18, PT ;  /* 0x000000120500720c */ /* 0x000fe20003f44070 */
[----:B------:R-:W-:Y:S01]  /*11d0*/  IMAD.MOV.U32 R11, RZ, RZ, R2 ;  /* 0x000000ffff0b7224 */ /* 0x000fe200078e0002 */
[----:B------:R-:W-:Y:S01]  /*11e0*/  LOP3.LUT R3, R31, 0x28, RZ, 0xfc, !PT ;  /* 0x000000281f037812 */ /* 0x000fe200078efcff */
[----:B------:R-:W-:Y:S01]  /*11f0*/  @!P1 IMAD.IADD R16, R16, 0x1, -R5 ;  /* 0x0000000110109824 */ /* 0x000fe200078e0a05 */
[----:B------:R-:W-:Y:S01]  /*1200*/  ISETP.GE.AND P1, PT, R19, RZ, PT ;  /* 0x000000ff1300720c */ /* 0x000fe20003f26270 */
[----:B------:R-:W-:Y:S01]  /*1210*/  IMAD.MOV.U32 R13, RZ, RZ, R0 ;  /* 0x000000ffff0d7224 */ /* 0x000fe200078e0000 */
[----:B------:R-:W-:Y:S01]  /*1220*/  LOP3.LUT R19, R31, 0x24, RZ, 0xfc, !PT ;  /* 0x000000241f137812 */ /* 0x000fe200078efcff */
[C---:B------:R-:W-:Y:S01]  /*1230*/  IMAD R0, R5.reuse, R22, R15 ;  /* 0x0000001605007224 */ /* 0x040fe200078e020f */
[C---:B------:R-:W-:Y:S01]  /*1240*/  ISETP.GT.U32.AND P4, PT, R5.reuse, R16, PT ;  /* 0x000000100500720c */ /* 0x040fe20003f84070 */
[----:B------:R-:W-:Y:S01]  /*1250*/  @!P3 IMAD.MOV R11, RZ, RZ, -R11 ;  /* 0x000000ffff0bb224 */ /* 0x000fe200078e0a0b */
[----:B------:R-:W-:Y:S01]  /*1260*/  ISETP.GT.U32.AND P3, PT, R5, R20, PT ;  /* 0x000000140500720c */ /* 0x000fe20003f64070 */
[----:B------:R-:W-:Y:S01]  /*1270*/  IMAD.HI.U32 R2, R8, R17, RZ ;  /* 0x0000001108027227 */ /* 0x000fe200078e00ff */
[----:B------:R-:W-:-:S02]  /*1280*/  IABS R22, R3 ;  /* 0x0000000300167213 */ /* 0x000fc40000000000 */
[----:B------:R-:W-:Y:S01]  /*1290*/  LOP3.LUT R15, R31, 0x26, RZ, 0xfc, !PT ;  /* 0x000000261f0f7812 */ /* 0x000fe200078efcff */
[----:B------:R-:W-:Y:S01]  /*12a0*/  @!P2 IMAD.IADD R18, R18, 0x1, -R5 ;  /* 0x000000011212a824 */ /* 0x000fe200078e0a05 */
[----:B------:R-:W-:Y:S01]  /*12b0*/  ISETP.GT.U32.AND P2, PT, R5, R0, PT ;  /* 0x000000000500720c */ /* 0x000fe20003f44070 */
[----:B------:R-:W-:Y:S01]  /*12c0*/  IMAD.MOV R2, RZ, RZ, -R2 ;  /* 0x000000ffff027224 */ /* 0x000fe200078e0a02 */
[----:B------:R-:W-:Y:S01]  /*12d0*/  IABS R52, R49 ;  /* 0x0000003100347213 */ /* 0x000fe20000000000 */
[----:B------:R-:W-:Y:S01]  /*12e0*/  @!P5 IMAD.MOV R13, RZ, RZ, -R13 ;  /* 0x000000ffff0dd224 */ /* 0x000fe200078e0a0d */
[----:B------:R-:W-:Y:S01]  /*12f0*/  ISETP.GE.AND P5, PT, R24, RZ, PT ;  /* 0x000000ff1800720c */ /* 0x000fe20003fa6270 */
[--C-:B------:R-:W-:Y:S01]  /*1300*/  @!P4 IMAD.IADD R16, R16, 0x1, -R5.reuse ;  /* 0x000000011010c824 */ /* 0x100fe200078e0a05 */
[----:B------:R-:W-:Y:S01]  /*1310*/  IABS R24, R15 ;  /* 0x0000000f00187213 */ /* 0x000fe20000000000 */
[----:B------:R-:W-:Y:S01]  /*1320*/  @!P3 IMAD.IADD R20, R20, 0x1, -R5 ;  /* 0x000000011414b824 */ /* 0x000fe200078e0a05 */
[----:B------:R-:W-:Y:S01]  /*1330*/  ISETP.GE.AND P4, PT, R25, RZ, PT ;  /* 0x000000ff1900720c */ /* 0x000fe20003f86270 */
[----:B------:R-:W-:Y:S01]  /*1340*/  @!P0 IMAD.MOV R16, RZ, RZ, -R16 ;  /* 0x000000ffff108224 */ /* 0x000fe200078e0a10 */
[----:B------:R-:W-:Y:S01]  /*1350*/  ISETP.GE.AND P0, PT, R3, RZ, PT ;  /* 0x000000ff0300720c */ /* 0x000fe20003f06270 */
[C---:B------:R-:W-:Y:S01]  /*1360*/  IMAD R2, R5.reuse, R2, R17 ;  /* 0x0000000205027224 */ /* 0x040fe200078e0211 */
[----:B------:R-:W-:Y:S01]  /*1370*/  ISETP.GT.U32.AND P3, PT, R5, R20, PT ;  /* 0x000000140500720c */ /* 0x000fe20003f64070 */
[----:B------:R-:W-:Y:S01]  /*1380*/  @!P2 IMAD.IADD R0, R0, 0x1, -R5 ;  /* 0x000000010000a824 */ /* 0x000fe200078e0a05 */
[----:B------:R-:W-:Y:S01]  /*1390*/  IABS R17, R19 ;  /* 0x0000001300117213 */ /* 0x000fe20000000000 */
[----:B------:R-:W-:Y:S01]  /*13a0*/  IMAD.HI.U32 R3, R8, R22, RZ ;  /* 0x0000001608037227 */ /* 0x000fe200078e00ff */
[----:B------:R-:W-:-:S02]  /*13b0*/  LOP3.LUT R25, R31, 0x20, RZ, 0xfc, !PT ;  /* 0x000000201f197812 */ /* 0x000fc400078efcff */
[C---:B------:R-:W-:Y:S01]  /*13c0*/  ISETP.GT.U32.AND P2, PT, R5.reuse, R0, PT ;  /* 0x000000000500720c */ /* 0x040fe20003f44070 */
[----:B------:R-:W-:Y:S01]  /*13d0*/  @!P1 IMAD.MOV R18, RZ, RZ, -R18 ;  /* 0x000000ffff129224 */ /* 0x000fe200078e0a12 */
[----:B------:R-:W-:Y:S01]  /*13e0*/  ISETP.GT.U32.AND P1, PT, R5, R2, PT ;  /* 0x000000020500720c */ /* 0x000fe20003f24070 */
[----:B------:R-:W-:Y:S01]  /*13f0*/  IMAD.MOV R3, RZ, RZ, -R3 ;  /* 0x000000ffff037224 */ /* 0x000fe200078e0a03 */
[----:B------:R-:W-:Y:S01]  /*1400*/  IABS R26, R25 ;  /* 0x00000019001a7213 */ /* 0x000fe20000000000 */
[----:B------:R-:W-:Y:S01]  /*1410*/  @!P6 IMAD.MOV R14, RZ, RZ, -R14 ;  /* 0x000000ffff0ee224 */ /* 0x000fe200078e0a0e */
[----:B------:R-:W-:Y:S01]  /*1420*/  ISETP.GE.AND P6, PT, R21, RZ, PT ;  /* 0x000000ff1500720c */ /* 0x000fe20003fc6270 */
[----:B------:R-:W-:Y:S01]  /*1430*/  IMAD R22, R5, R3, R22 ;  /* 0x0000000305167224 */ /* 0x000fe200078e0216 */
[----:B------:R-:W-:Y:S01]  /*1440*/  LOP3.LUT R21, R31, 0x22, RZ, 0xfc, !PT ;  /* 0x000000221f157812 */ /* 0x000fe200078efcff */
[----:B------:R-:W-:Y:S01]  /*1450*/  IMAD.HI.U32 R3, R8, R24, RZ ;  /* 0x0000001808037227 */ /* 0x000fe200078e00ff */
[----:B------:R-:W-:-:S03]  /*1460*/  SHF.R.S32.HI R6, RZ, 0x6, R6 ;  /* 0x00000006ff067819 */ /* 0x000fc60000011406 */
[----:B------:R-:W-:Y:S01]  /*1470*/  @!P3 IMAD.IADD R20, R20, 0x1, -R5 ;  /* 0x000000011414b824 */ /* 0x000fe200078e0a05 */
[----:B------:R-:W-:Y:S01]  /*1480*/  ISETP.GE.AND P3, PT, R15, RZ, PT ;  /* 0x000000ff0f00720c */ /* 0x000fe20003f66270 */
[----:B------:R-:W-:Y:S02]  /*1490*/  IMAD.MOV R15, RZ, RZ, -R3 ;  /* 0x000000ffff0f7224 */ /* 0x000fe400078e0a03 */
[--C-:B------:R-:W-:Y:S01]  /*14a0*/  @!P2 IMAD.IADD R0, R0, 0x1, -R5.reuse ;  /* 0x000000010000a824 */ /* 0x100fe200078e0a05 */
[----:B------:R-:W-:Y:S01]  /*14b0*/  ISETP.GE.AND P2, PT, R19, RZ, PT ;  /* 0x000000ff1300720c */ /* 0x000fe20003f46270 */
[----:B------:R-:W-:Y:S01]  /*14c0*/  IMAD R24, R5, R15, R24 ;  /* 0x0000000f05187224 */ /* 0x000fe200078e0218 */
[----:B------:R-:W-:Y:S01]  /*14d0*/  IABS R19, R21 ;  /* 0x0000001500137213 */ /* 0x000fe20000000000 */
[----:B------:R-:W-:Y:S02]  /*14e0*/  @!P1 IMAD.IADD R2, R2, 0x1, -R5 ;  /* 0x0000000102029824 */ /* 0x000fe400078e0a05 */
[----:B------:R-:W-:-:S02]  /*14f0*/  IMAD.MOV.U32 R15, RZ, RZ, R0 ;  /* 0x000000ffff0f7224 */ /* 0x000fc400078e0000 */
[----:B------:R-:W-:Y:S01]  /*1500*/  @!P6 IMAD.MOV R20, RZ, RZ, -R20 ;  /* 0x000000ffff14e224 */ /* 0x000fe200078e0a14 */
[C---:B------:R-:W-:Y:S01]  /*1510*/  ISETP.GT.U32.AND P1, PT, R5.reuse, R2, PT ;  /* 0x000000020500720c */ /* 0x040fe20003f24070 */
[----:B------:R-:W-:Y:S01]  /*1520*/  @!P5 IMAD.MOV R15, RZ, RZ, -R15 ;  /* 0x000000ffff0fd224 */ /* 0x000fe200078e0a0f */
[C---:B------:R-:W-:Y:S01]  /*1530*/  ISETP.GT.U32.AND P5, PT, R5.reuse, R24, PT ;  /* 0x000000180500720c */ /* 0x040fe20003fa4070 */
[----:B------:R-:W-:Y:S01]  /*1540*/  IMAD.HI.U32 R3, R8, R17, RZ ;  /* 0x0000001108037227 */ /* 0x000fe200078e00ff */
[----:B------:R-:W-:-:S03]  /*1550*/  ISETP.GT.U32.AND P6, PT, R5, R22, PT ;  /* 0x000000160500720c */ /* 0x000fc60003fc4070 */
[----:B------:R-:W-:Y:S02]  /*1560*/  IMAD.MOV R0, RZ, RZ, -R3 ;  /* 0x000000ffff007224 */ /* 0x000fe400078e0a03 */
[----:B------:R-:W-:-:S04]  /*1570*/  IMAD.HI.U32 R3, R8, R19, RZ ;  /* 0x0000001308037227 */ /* 0x000fc800078e00ff */
[--C-:B------:R-:W-:Y:S01]  /*1580*/  @!P1 IMAD.IADD R2, R2, 0x1, -R5.reuse ;  /* 0x0000000102029824 */ /* 0x100fe200078e0a05 */
[----:B------:R-:W-:Y:S01]  /*1590*/  ISETP.GE.AND P1, PT, R21, RZ, PT ;  /* 0x000000ff1500720c */ /* 0x000fe20003f26270 */
[----:B------:R-:W-:Y:S01]  /*15a0*/  @!P5 IMAD.IADD R24, R24, 0x1, -R5 ;  /* 0x000000011818d824 */ /* 0x000fe200078e0a05 */
[----:B------:R-:W-:Y:S01]  /*15b0*/  LOP3.LUT R21, R31, 0x1e, RZ, 0xfc, !PT ;  /* 0x0000001e1f157812 */ /* 0x000fe200078efcff */
[C---:B------:R-:W-:Y:S02]  /*15c0*/  IMAD R0, R5.reuse, R0, R17 ;  /* 0x0000000005007224 */ /* 0x040fe400078e0211 */
[----:B------:R-:W-:Y:S01]  /*15d0*/  IMAD.MOV.U32 R17, RZ, RZ, R2 ;  /* 0x000000ffff117224 */ /* 0x000fe200078e0002 */
[----:B------:R-:W-:Y:S01]  /*15e0*/  ISETP.GT.U32.AND P5, PT, R5, R24, PT ;  /* 0x000000180500720c */ /* 0x000fe20003fa4070 */
[----:B------:R-:W-:Y:S01]  /*15f0*/  IMAD.MOV R2, RZ, RZ, -R3 ;  /* 0x000000ffff027224 */ /* 0x000fe200078e0a03 */
[----:B------:R-:W-:Y:S01]  /*1600*/  IABS R28, R21 ;  /* 0x00000015001c7213 */ /* 0x000fe20000000000 */
[----:B------:R-:W-:-:S04]  /*1610*/  IMAD.HI.U32 R3, R8, R26, RZ ;  /* 0x0000001a08037227 */ /* 0x000fc800078e00ff */
[----:B------:R-:W-:Y:S02]  /*1620*/  @!P6 IMAD.IADD R22, R22, 0x1, -R5 ;  /* 0x000000011616e824 */ /* 0x000fe400078e0a05 */
[----:B------:R-:W-:Y:S02]  /*1630*/  IMAD.MOV R3, RZ, RZ, -R3 ;  /* 0x000000ffff037224 */ /* 0x000fe400078e0a03 */
[C---:B------:R-:W-:Y:S01]  /*1640*/  IMAD R2, R5.reuse, R2, R19 ;  /* 0x0000000205027224 */ /* 0x040fe200078e0213 */
[C---:B------:R-:W-:Y:S01]  /*1650*/  ISETP.GT.U32.AND P6, PT, R5.reuse, R22, PT ;  /* 0x000000160500720c */ /* 0x040fe20003fc4070 */
[C---:B------:R-:W-:Y:S02]  /*1660*/  IMAD R26, R5.reuse, R3, R26 ;  /* 0x00000003051a7224 */ /* 0x040fe400078e021a */
[----:B------:R-:W-:Y:S02]  /*1670*/  @!P5 IMAD.IADD R24, R24, 0x1, -R5 ;  /* 0x000000011818d824 */ /* 0x000fe400078e0a05 */
[----:B------:R-:W-:Y:S01]  /*1680*/  @!P4 IMAD.MOV R17, RZ, RZ, -R17 ;  /* 0x000000ffff11c224 */ /* 0x000fe200078e0a11 */
[C---:B------:R-:W-:Y:S01]  /*1690*/  ISETP.GT.U32.AND P5, PT, R5.reuse, R26, PT ;  /* 0x0000001a0500720c */ /* 0x040fe20003fa4070 */
[----:B------:R-:W-:Y:S01]  /*16a0*/  IMAD.HI.U32 R3, R8, R28, RZ ;  /* 0x0000001c08037227 */ /* 0x000fe200078e00ff */
[----:B------:R-:W-:-:S03]  /*16b0*/  ISETP.GT.U32.AND P4, PT, R5, R0, PT ;  /* 0x000000000500720c */ /* 0x000fc60003f84070 */
[----:B------:R-:W-:-:S04]  /*16c0*/  IMAD.HI.U32 R19, R8, R30, RZ ;  /* 0x0000001e08137227 */ /* 0x000fc800078e00ff */
[----:B------:R-:W-:Y:S01]  /*16d0*/  @!P6 IMAD.IADD R22, R22, 0x1, -R5 ;  /* 0x000000011616e824 */ /* 0x000fe200078e0a05 */
[C---:B------:R-:W-:Y:S01]  /*16e0*/  ISETP.GT.U32.AND P6, PT, R5.reuse, R2, PT ;  /* 0x000000020500720c */ /* 0x040fe20003fc4070 */
[----:B------:R-:W-:Y:S02]  /*16f0*/  IMAD.MOV R3, RZ, RZ, -R3 ;  /* 0x000000ffff037224 */ /* 0x000fe400078e0a03 */
[--C-:B------:R-:W-:Y:S02]  /*1700*/  @!P5 IMAD.IADD R26, R26, 0x1, -R5.reuse ;  /* 0x000000011a1ad824 */ /* 0x100fe400078e0a05 */
[----:B------:R-:W-:Y:S02]  /*1710*/  @!P4 IMAD.IADD R0, R0, 0x1, -R5 ;  /* 0x000000010000c824 */ /* 0x000fe400078e0a05 */
[----:B------:R-:W-:Y:S01]  /*1720*/  @!P0 IMAD.MOV R22, RZ, RZ, -R22 ;  /* 0x000000ffff168224 */ /* 0x000fe200078e0a16 */
[----:B------:R-:W-:Y:S01]  /*1730*/  ISETP.GT.U32.AND P5, PT, R5, R26, PT ;  /* 0x0000001a0500720c */ /* 0x000fe20003fa4070 */
[----:B------:R-:W-:Y:S01]  /*1740*/  IMAD.MOV R19, RZ, RZ, -R19 ;  /* 0x000000ffff137224 */ /* 0x000fe200078e0a13 */
[----:B------:R-:W-:Y:S01]  /*1750*/  ISETP.GE.AND P0, PT, R25, RZ, PT ;  /* 0x000000ff1900720c */ /* 0x000fe20003f06270 */
[C---:B------:R-:W-:Y:S01]  /*1760*/  IMAD R28, R5.reuse, R3, R28 ;  /* 0x00000003051c7224 */ /* 0x040fe200078e021c */
[----:B------:R-:W-:Y:S01]  /*1770*/  ISETP.GT.U32.AND P4, PT, R5, R0, PT ;  /* 0x000000000500720c */ /* 0x000fe20003f84070 */
[--C-:B------:R-:W-:Y:S01]  /*1780*/  @!P6 IMAD.IADD R2, R2, 0x1, -R5.reuse ;  /* 0x000000010202e824 */ /* 0x100fe200078e0a05 */
[----:B------:R-:W-:Y:S01]  /*1790*/  LOP3.LUT R3, R31, 0x1a, RZ, 0xfc, !PT ;  /* 0x0000001a1f037812 */ /* 0x000fe200078efcff */
[----:B------:R-:W-:Y:S01]  /*17a0*/  IMAD R30, R5, R19, R30 ;  /* 0x00000013051e7224 */ /* 0x000fe200078e021e */
[----:B------:R-:W-:Y:S01]  /*17b0*/  LOP3.LUT R25, R31, 0x18, RZ, 0xfc, !PT ;  /* 0x000000181f197812 */ /* 0x000fe200078efcff */
[----:B------:R-:W-:Y:S01]  /*17c0*/  @!P3 IMAD.MOV R24, RZ, RZ, -R24 ;  /* 0x000000ffff18b224 */ /* 0x000fe200078e0a18 */
[----:B------:R-:W-:Y:S01]  /*17d0*/  ISETP.GT.U32.AND P6, PT, R5, R2, PT ;  /* 0x000000020500720c */ /* 0x000fe20003fc4070 */
[----:B------:R-:W-:Y:S01]  /*17e0*/  IMAD R7, R7, UR4, RZ ;  /* 0x0000000407077c24 */ /* 0x000fe2000f8e02ff */
[----:B------:R-:W-:Y:S01]  /*17f0*/  ISETP.GE.AND P3, PT, R21, RZ, PT ;  /* 0x000000ff1500720c */ /* 0x000fe20003f66270 */
[----:B------:R-:W-:Y:S01]  /*1800*/  @!P5 IMAD.IADD R26, R26, 0x1, -R5 ;  /* 0x000000011a1ad824 */ /* 0x000fe200078e0a05 */
[----:B------:R-:W-:Y:S01]  /*1810*/  ISETP.GT.U32.AND P5, PT, R5, R28, PT ;  /* 0x0000001c0500720c */ /* 0x000fe20003fa4070 */
[----:B------:R-:W-:Y:S01]  /*1820*/  ULDC UR4, c[0x0][0x240] ;  /* 0x0000900000047ab9 */ /* 0x000fe20000000800 */
[----:B------:R-:W-:-:S02]  /*1830*/  IMAD R239, R230, 0xb, RZ ;  /* 0x0000000be6ef7824 */ /* 0x000fc400078e02ff */
[----:B------:R-:W-:Y:S01]  /*1840*/  @!P0 IMAD.MOV R26, RZ, RZ, -R26 ;  /* 0x000000ffff1a8224 */ /* 0x000fe200078e0a1a */
[----:B------:R-:W-:Y:S01]  /*1850*/  ISETP.GT.U32.AND P0, PT, R5, R30, PT ;  /* 0x0000001e0500720c */ /* 0x000fe20003f04070 */
[--C-:B------:R-:W-:Y:S01]  /*1860*/  @!P4 IMAD.IADD R0, R0, 0x1, -R5.reuse ;  /* 0x000000010000c824 */ /* 0x100fe200078e0a05 */
[----:B------:R-:W-:Y:S01]  /*1870*/  ISETP.GE.AND P4, PT, R27, RZ, PT ;  /* 0x000000ff1b00720c */ /* 0x000fe20003f86270 */
[----:B------:R-:W-:Y:S01]  /*1880*/  IMAD R238, R230, 0xa, RZ ;  /* 0x0000000ae6ee7824 */ /* 0x000fe200078e02ff */
[----:B------:R-:W-:Y:S01]  /*1890*/  LOP3.LUT R27, R31, 0x16, RZ, 0xfc, !PT ;  /* 0x000000161f1b7812 */ /* 0x000fe200078efcff */
[----:B------:R-:W-:Y:S01]  /*18a0*/  @!P6 IMAD.IADD R2, R2, 0x1, -R5 ;  /* 0x000000010202e824 */ /* 0x000fe200078e0a05 */
[----:B------:R-:W-:Y:S01]  /*18b0*/  ISETP.GE.AND P6, PT, R3, RZ, PT ;  /* 0x000000ff0300720c */ /* 0x000fe20003fc6270 */
[----:B------:R-:W-:Y:S01]  /*18c0*/  IMAD.MOV.U32 R19, RZ, RZ, R0 ;  /* 0x000000ffff137224 */ /* 0x000fe200078e0000 */
[----:B------:R-:W-:Y:S01]  /*18d0*/  IABS R3, R3 ;  /* 0x0000000300037213 */ /* 0x000fe20000000000 */
[----:B------:R-:W-:Y:S01]  /*18e0*/  IMAD.MOV.U32 R21, RZ, RZ, R2 ;  /* 0x000000ffff157224 */ /* 0x000fe200078e0002 */
[----:B------:R-:W-:Y:S01]  /*18f0*/  IABS R0, R25 ;  /* 0x0000001900007213 */ /* 0x000fe20000000000 */
[----:B------:R-:W-:Y:S01]  /*1900*/  @!P2 IMAD.MOV R19, RZ, RZ, -R19 ;  /* 0x000000ffff13a224 */ /* 0x000fe200078e0a13 */
[----:B------:R-:W-:Y:S01]  /*1910*/  ISETP.GE.AND P2, PT, R25, RZ, PT ;  /* 0x000000ff1900720c */ /* 0x000fe20003f46270 */
[----:B------:R-:W-:Y:S01]  /*1920*/  @!P5 IMAD.IADD R28, R28, 0x1, -R5 ;  /* 0x000000011c1cd824 */ /* 0x000fe200078e0a05 */
[----:B------:R-:W-:Y:S01]  /*1930*/  IABS R32, R27 ;  /* 0x0000001b00207213 */ /* 0x000fe20000000000 */
[----:B------:R-:W-:-:S02]  /*1940*/  IMAD.MOV.U32 R25, RZ, RZ, R3 ;  /* 0x000000ffff197224 */ /* 0x000fc400078e0003 */
[----:B------:R-:W-:Y:S01]  /*1950*/  @!P1 IMAD.MOV R21, RZ, RZ, -R21 ;  /* 0x000000ffff159224 */ /* 0x000fe200078e0a15 */
[----:B------:R-:W-:Y:S01]  /*1960*/  ISETP.GE.AND P1, PT, R27, RZ, PT ;  /* 0x000000ff1b00720c */ /* 0x000fe20003f26270 */
[----:B------:R-:W-:Y:S01]  /*1970*/  @!P0 IMAD.IADD R30, R30, 0x1, -R5 ;  /* 0x000000011e1e8824 */ /* 0x000fe200078e0a05 */
[C---:B------:R-:W-:Y:S01]  /*1980*/  ISETP.GT.U32.AND P5, PT, R5.reuse, R28, PT ;  /* 0x0000001c0500720c */ /* 0x040fe20003fa4070 */
[----:B------:R-:W-:Y:S02]  /*1990*/  IMAD.MOV.U32 R27, RZ, RZ, R0 ;  /* 0x000000ffff1b7224 */ /* 0x000fe400078e0000 */
[----:B------:R-:W-:Y:S01]  /*19a0*/  IMAD.HI.U32 R0, R8, R25, RZ ;  /* 0x0000001908007227 */ /* 0x000fe200078e00ff */
[----:B------:R-:W-:-:S03]  /*19b0*/  ISETP.GT.U32.AND P0, PT, R5, R30, PT ;  /* 0x0000001e0500720c */ /* 0x000fc60003f04070 */
[----:B------:R-:W-:-:S04]  /*19c0*/  IMAD.HI.U32 R2, R8, R27, RZ ;  /* 0x0000001b08027227 */ /* 0x000fc800078e00ff */
[----:B------:R-:W-:Y:S02]  /*19d0*/  IMAD.MOV R0, RZ, RZ, -R0 ;  /* 0x000000ffff007224 */ /* 0x000fe400078e0a00 */
[----:B------:R-:W-:Y:S02]  /*19e0*/  IMAD.MOV R2, RZ, RZ, -R2 ;  /* 0x000000ffff027224 */ /* 0x000fe400078e0a02 */
[C---:B------:R-:W-:Y:S02]  /*19f0*/  IMAD R0, R5.reuse, R0, R25 ;  /* 0x0000000005007224 */ /* 0x040fe400078e0219 */
[C---:B------:R-:W-:Y:S02]  /*1a00*/  IMAD R2, R5.reuse, R2, R27 ;  /* 0x0000000205027224 */ /* 0x040fe400078e021b */
[--C-:B------:R-:W-:Y:S01]  /*1a10*/  @!P5 IMAD.IADD R28, R28, 0x1, -R5.reuse ;  /* 0x000000011c1cd824 */ /* 0x100fe200078e0a05 */
[C---:B------:R-:W-:Y:S01]  /*1a20*/  ISETP.GT.U32.AND P5, PT, R5.reuse, R0, PT ;  /* 0x000000000500720c */ /* 0x040fe20003fa4070 */
[----:B------:R-:W-:Y:S01]  /*1a30*/  @!P0 IMAD.IADD R30, R30, 0x1, -R5 ;  /* 0x000000011e1e8824 */ /* 0x000fe200078e0a05 */
[----:B------:R-:W-:Y:S01]  /*1a40*/  ISETP.GT.U32.AND P0, PT, R5, R2, PT ;  /* 0x000000020500720c */ /* 0x000fe20003f04070 */
[----:B------:R-:W-:-:S04]  /*1a50*/  IMAD.HI.U32 R3, R8, R32, RZ ;  /* 0x0000002008037227 */ /* 0x000fc800078e00ff */
[----:B------:R-:W-:Y:S02]  /*1a60*/  IMAD.MOV R3, RZ, RZ, -R3 ;  /* 0x000000ffff037224 */ /* 0x000fe400078e0a03 */
[----:B------:R-:W-:-:S04]  /*1a70*/  IMAD.HI.U32 R25, R8, R38, RZ ;  /* 0x0000002608197227 */ /* 0x000fc800078e00ff */
[--C-:B------:R-:W-:Y:S02]  /*1a80*/  @!P5 IMAD.IADD R0, R0, 0x1, -R5.reuse ;  /* 0x000000010000d824 */ /* 0x100fe400078e0a05 */
[----:B------:R-:W-:Y:S02]  /*1a90*/  @!P0 IMAD.IADD R2, R2, 0x1, -R5 ;  /* 0x0000000102028824 */ /* 0x000fe400078e0a05 */
[C---:B------:R-:W-:Y:S01]  /*1aa0*/  IMAD R32, R5.reuse, R3, R32 ;  /* 0x0000000305207224 */ /* 0x040fe200078e0220 */
[C---:B------:R-:W-:Y:S01]  /*1ab0*/  ISETP.GT.U32.AND P5, PT, R5.reuse, R0, PT ;  /* 0x000000000500720c */ /* 0x040fe20003fa4070 */
[----:B------:R-:W-:Y:S01]  /*1ac0*/  IMAD.HI.U32 R3, R8, R34, RZ ;  /* 0x0000002208037227 */ /* 0x000fe200078e00ff */
[----:B------:R-:W-:-:S03]  /*1ad0*/  ISETP.GT.U32.AND P0, PT, R5, R2, PT ;  /* 0x000000020500720c */ /* 0x000fc60003f04070 */
[----:B------:R-:W-:Y:S02]  /*1ae0*/  IMAD.MOV R3, RZ, RZ, -R3 ;  /* 0x000000ffff037224 */ /* 0x000fe400078e0a03 */
[----:B------:R-:W-:Y:S02]  /*1af0*/  IMAD.MOV R25, RZ, RZ, -R25 ;  /* 0x000000ffff197224 */ /* 0x000fe400078e0a19 */
[----:B------:R-:W-:Y:S02]  /*1b00*/  IMAD R34, R5, R3, R34 ;  /* 0x0000000305227224 */ /* 0x000fe400078e0222 */
[----:B------:R-:W-:-:S04]  /*1b10*/  IMAD.HI.U32 R3, R8, R36, RZ ;  /* 0x0000002408037227 */ /* 0x000fc800078e00ff */
[--C-:B------:R-:W-:Y:S01]  /*1b20*/  @!P5 IMAD.IADD R0, R0, 0x1, -R5.reuse ;  /* 0x000000010000d824 */ /* 0x100fe200078e0a05 */
[C---:B------:R-:W-:Y:S01]  /*1b30*/  ISETP.GT.U32.AND P5, PT, R5.reuse, R32, PT ;  /* 0x000000200500720c */ /* 0x040fe20003fa4070 */
[----:B------:R-:W-:Y:S01]  /*1b40*/  @!P0 IMAD.IADD R2, R2, 0x1, -R5 ;  /* 0x0000000102028824 */ /* 0x000fe200078e0a05 */
[C---:B------:R-:W-:Y:S01]  /*1b50*/  ISETP.GT.U32.AND P0, PT, R5.reuse, R34, PT ;  /* 0x000000220500720c */ /* 0x040fe20003f04070 */
[----:B------:R-:W-:Y:S02]  /*1b60*/  IMAD.MOV R27, RZ, RZ, -R3 ;  /* 0x000000ffff1b7224 */ /* 0x000fe400078e0a03 */
[C---:B------:R-:W-:Y:S02]  /*1b70*/  IMAD R38, R5.reuse, R25, R38 ;  /* 0x0000001905267224 */ /* 0x040fe400078e0226 */
[----:B------:R-:W-:Y:S02]  /*1b80*/  IMAD R36, R5, R27, R36 ;  /* 0x0000001b05247224 */ /* 0x000fe400078e0224 */
[----:B------:R-:W-:-:S04]  /*1b90*/  IMAD.HI.U32 R3, R8, R40, RZ ;  /* 0x0000002808037227 */ /* 0x000fc800078e00ff */
[--C-:B------:R-:W-:Y:S01]  /*1ba0*/  @!P5 IMAD.IADD R32, R32, 0x1, -R5.reuse ;  /* 0x000000012020d824 */ /* 0x100fe200078e0a05 */
[C---:B------:R-:W-:Y:S01]  /*1bb0*/  ISETP.GT.U32.AND P5, PT, R5.reuse, R36, PT ;  /* 0x000000240500720c */ /* 0x040fe20003fa4070 */
[----:B------:R-:W-:Y:S01]  /*1bc0*/  @!P0 IMAD.IADD R34, R34, 0x1, -R5 ;  /* 0x0000000122228824 */ /* 0x000fe200078e0a05 */
[----:B------:R-:W-:Y:S01]  /*1bd0*/  ISETP.GT.U32.AND P0, PT, R5, R38, PT ;  /* 0x000000260500720c */ /* 0x000fe20003f04070 */
[----:B------:R-:W-:Y:S02]  /*1be0*/  IMAD.MOV R27, RZ, RZ, -R3 ;  /* 0x000000ffff1b7224 */ /* 0x000fe400078e0a03 */
[----:B------:R-:W-:-:S04]  /*1bf0*/  IMAD.HI.U32 R3, R8, R42, RZ ;  /* 0x0000002a08037227 */ /* 0x000fc800078e00ff */
[C---:B------:R-:W-:Y:S02]  /*1c00*/  IMAD R40, R5.reuse, R27, R40 ;  /* 0x0000001b05287224 */ /* 0x040fe400078e0228 */
[----:B------:R-:W-:Y:S02]  /*1c10*/  IMAD.MOV R3, RZ, RZ, -R3 ;  /* 0x000000ffff037224 */ /* 0x000fe400078e0a03 */
[----:B------:R-:W-:Y:S01]  /*1c20*/  @!P5 IMAD.IADD R36, R36, 0x1, -R5 ;  /* 0x000000012424d824 */ /* 0x000fe200078e0a05 */
[C---:B------:R-:W-:Y:S01]  /*1c30*/  ISETP.GT.U32.AND P5, PT, R5.reuse, R40, PT ;  /* 0x000000280500720c */ /* 0x040fe20003fa4070 */
[----:B------:R-:W-:Y:S02]  /*1c40*/  IMAD R42, R5, R3, R42 ;  /* 0x00000003052a7224 */ /* 0x000fe400078e022a */
[----:B------:R-:W-:-:S04]  /*1c50*/  IMAD.HI.U32 R3, R8, R44, RZ ;  /* 0x0000002c08037227 */ /* 0x000fc800078e00ff */
[----:B------:R-:W-:Y:S01]  /*1c60*/  @!P0 IMAD.IADD R38, R38, 0x1, -R5 ;  /* 0x0000000126268824 */ /* 0x000fe200078e0a05 */
[----:B------:R-:W-:Y:S01]  /*1c70*/  ISETP.GT.U32.AND P0, PT, R5, R42, PT ;  /* 0x0000002a0500720c */ /* 0x000fe20003f04070 */
[----:B------:R-:W-:Y:S02]  /*1c80*/  IMAD.MOV R3, RZ, RZ, -R3 ;  /* 0x000000ffff037224 */ /* 0x000fe400078e0a03 */
[----:B------:R-:W-:-:S04]  /*1c90*/  IMAD.HI.U32 R25, R8, R48, RZ ;  /* 0x0000003008197227 */ /* 0x000fc800078e00ff */
[----:B------:R-:W-:Y:S02]  /*1ca0*/  IMAD R44, R5, R3, R44 ;  /* 0x00000003052c7224 */ /* 0x000fe400078e022c */
[----:B------:R-:W-:-:S04]  /*1cb0*/  IMAD.HI.U32 R3, R8, R46, RZ ;  /* 0x0000002e08037227 */ /* 0x000fc800078e00ff */
[----:B------:R-:W-:Y:S01]  /*1cc0*/  @!P5 IMAD.IADD R40, R40, 0x1, -R5 ;  /* 0x000000012828d824 */ /* 0x000fe200078e0a05 */
[C---:B------:R-:W-:Y:S01]  /*1cd0*/  ISETP.GT.U32.AND P5, PT, R5.reuse, R34, PT ;  /* 0x000000220500720c */ /* 0x040fe20003fa4070 */
[----:B------:R-:W-:Y:S02]  /*1ce0*/  IMAD.MOV R3, RZ, RZ, -R3 ;  /* 0x000000ffff037224 */ /* 0x000fe400078e0a03 */
[----:B------:R-:W-:Y:S01]  /*1cf0*/  @!P3 IMAD.MOV R28, RZ, RZ, -R28 ;  /* 0x000000ffff1cb224 */ /* 0x000fe200078e0a1c */
[C---:B------:R-:W-:Y:S01]  /*1d00*/  ISETP.GT.U32.AND P3, PT, R5.reuse, R32, PT ;  /* 0x000000200500720c */ /* 0x040fe20003f64070 */
[----:B------:R-:W-:Y:S01]  /*1d10*/  @!P4 IMAD.MOV R30, RZ, RZ, -R30 ;  /* 0x000000ffff1ec224 */ /* 0x000fe200078e0a1e */
[----:B------:R-:W-:Y:S01]  /*1d20*/  ISETP.GT.U32.AND P4, PT, R5, R36, PT ;  /* 0x000000240500720c */ /* 0x000fe20003f84070 */
[----:B------:R-:W-:-:S04]  /*1d30*/  IMAD.HI.U32 R27, R8, R50, RZ ;  /* 0x00000032081b7227 */ /* 0x000fc800078e00ff */
[----:B------:R-:W-:Y:S02]  /*1d40*/  IMAD.MOV R25, RZ, RZ, -R25 ;  /* 0x000000ffff197224 */ /* 0x000fe400078e0a19 */
[----:B------:R-:W-:Y:S01]  /*1d50*/  @!P0 IMAD.IADD R42, R42, 0x1, -R5 ;  /* 0x000000012a2a8824 */ /* 0x000fe200078e0a05 */
[C---:B------:R-:W-:Y:S01]  /*1d60*/  ISETP.GT.U32.AND P0, PT, R5.reuse, R38, PT ;  /* 0x000000260500720c */ /* 0x040fe20003f04070 */
[----:B------:R-:W-:Y:S02]  /*1d70*/  IMAD R46, R5, R3, R46 ;  /* 0x00000003052e7224 */ /* 0x000fe400078e022e */
[----:B------:R-:W-:-:S04]  /*1d80*/  IMAD.HI.U32 R3, R8, R54, RZ ;  /* 0x0000003608037227 */ /* 0x000fc800078e00ff */
[----:B------:R-:W-:Y:S02]  /*1d90*/  IMAD.MOV R27, RZ, RZ, -R27 ;  /* 0x000000ffff1b7224 */ /* 0x000fe400078e0a1b */
[C---:B------:R-:W-:Y:S02]  /*1da0*/  IMAD R48, R5.reuse, R25, R48 ;  /* 0x0000001905307224 */ /* 0x040fe400078e0230 */
[----:B------:R-:W-:Y:S01]  /*1db0*/  IMAD.MOV.U32 R25, RZ, RZ, R0 ;  /* 0x000000ffff197224 */ /* 0x000fe200078e0000 */
[----:B------:R-:W-:Y:S01]  /*1dc0*/  SHF.R.S32.HI R0, RZ, 0x6, R88 ;  /* 0x00000006ff007819 */ /* 0x000fe20000011458 */
[----:B------:R-:W-:Y:S02]  /*1dd0*/  IMAD.MOV R3, RZ, RZ, -R3 ;  /* 0x000000ffff037224 */ /* 0x000fe400078e0a03 */
[C---:B------:R-:W-:Y:S01]  /*1de0*/  IMAD R50, R5.reuse, R27, R50 ;  /* 0x0000001b05327224 */ /* 0x040fe200078e0232 */
[----:B------:R-:W-:Y:S01]  /*1df0*/  SGXT R0, R0, 0x1 ;  /* 0x000000010000781a */ /* 0x000fe20000000200 */
[----:B------:R-:W-:Y:S01]  /*1e00*/  IMAD.MOV.U32 R27, RZ, RZ, R2 ;  /* 0x000000ffff1b7224 */ /* 0x000fe200078e0002 */
[C---:B------:R-:W-:Y:S01]  /*1e10*/  LOP3.LUT R2, R88.reuse, 0x40, RZ, 0xc0, !PT ;  /* 0x0000004058027812 */ /* 0x040fe200078ec0ff */
[----:B------:R-:W-:Y:S01]  /*1e20*/  @!P6 IMAD.MOV R25, RZ, RZ, -R25 ;  /* 0x000000ffff19e224 */ /* 0x000fe200078e0a19 */
[C---:B------:R-:W-:Y:S01]  /*1e30*/  ISETP.GT.U32.AND P6, PT, R5.reuse, R42, PT ;  /* 0x0000002a0500720c */ /* 0x040fe20003fc4070 */
[C---:B------:R-:W-:Y:S01]  /*1e40*/  IMAD R54, R5.reuse, R3, R54 ;  /* 0x0000000305367224 */ /* 0x040fe200078e0236 */
[----:B------:R-:W-:Y:S01]  /*1e50*/  LOP3.LUT R3, R88, 0x3f, RZ, 0xc0, !PT ;  /* 0x0000003f58037812 */ /* 0x000fe200078ec0ff */
[----:B------:R-:W-:Y:S01]  /*1e60*/  @!P5 IMAD.IADD R34, R34, 0x1, -R5 ;  /* 0x000000012222d824 */ /* 0x000fe200078e0a05 */
[----:B------:R-:W-:Y:S01]  /*1e70*/  ISETP.GT.U32.AND P5, PT, R5, R46, PT ;  /* 0x0000002e0500720c */ /* 0x000fe20003fa4070 */
[----:B------:R-:W-:-:S04]  /*1e80*/  IMAD.HI.U32 R8, R8, R52, RZ ;  /* 0x0000003408087227 */ /* 0x000fc800078e00ff */
[----:B------:R-:W-:Y:S01]  /*1e90*/  @!P2 IMAD.MOV R27, RZ, RZ, -R27 ;  /* 0x000000ffff1ba224 */ /* 0x000fe200078e0a1b */
[C---:B------:R-:W-:Y:S01]  /*1ea0*/  ISETP.GT.U32.AND P2, PT, R5.reuse, R40, PT ;  /* 0x000000280500720c */ /* 0x040fe20003f44070 */
[--C-:B------:R-:W-:Y:S01]  /*1eb0*/  @!P3 IMAD.IADD R32, R32, 0x1, -R5.reuse ;  /* 0x000000012020b824 */ /* 0x100fe200078e0a05 */
[C---:B------:R-:W-:Y:S01]  /*1ec0*/  ISETP.GT.U32.AND P3, PT, R5.reuse, R44, PT ;  /* 0x0000002c0500720c */ /* 0x040fe20003f64070 */
[--C-:B------:R-:W-:Y:S01]  /*1ed0*/  @!P4 IMAD.IADD R36, R36, 0x1, -R5.reuse ;  /* 0x000000012424c824 */ /* 0x100fe200078e0a05 */
[C---:B------:R-:W-:Y:S01]  /*1ee0*/  ISETP.GT.U32.AND P4, PT, R5.reuse, R48, PT ;  /* 0x000000300500720c */ /* 0x040fe20003f84070 */
[--C-:B------:R-:W-:Y:S01]  /*1ef0*/  @!P0 IMAD.IADD R38, R38, 0x1, -R5.reuse ;  /* 0x0000000126268824 */ /* 0x100fe200078e0a05 */
[C---:B------:R-:W-:Y:S01]  /*1f00*/  ISETP.GT.U32.AND P0, PT, R5.reuse, R54, PT ;  /* 0x000000360500720c */ /* 0x040fe20003f04070 */
[----:B------:R-:W-:Y:S02]  /*1f10*/  IMAD.MOV R8, RZ, RZ, -R8 ;  /* 0x000000ffff087224 */ /* 0x000fe400078e0a08 */
[--C-:B------:R-:W-:Y:S01]  /*1f20*/  @!P6 IMAD.IADD R42, R42, 0x1, -R5.reuse ;  /* 0x000000012a2ae824 */ /* 0x100fe200078e0a05 */
[C---:B------:R-:W-:Y:S01]  /*1f30*/  ISETP.GT.U32.AND P6, PT, R5.reuse, R50, PT ;  /* 0x000000320500720c */ /* 0x040fe20003fc4070 */
[----:B------:R-:W-:Y:S01]  /*1f40*/  IMAD R52, R5, R8, R52 ;  /* 0x0000000805347224 */ /* 0x000fe200078e0234 */
[----:B------:R-:W-:Y:S01]  /*1f50*/  LOP3.LUT R8, RZ, R23, RZ, 0x33, !PT ;  /* 0x00000017ff087212 */ /* 0x000fe200078e33ff */
[----:B------:R-:W-:-:S02]  /*1f60*/  @!P5 IMAD.IADD R46, R46, 0x1, -R5 ;  /* 0x000000012e2ed824 */ /* 0x000fc400078e0a05 */
[--C-:B------:R-:W-:Y:S01]  /*1f70*/  @!P2 IMAD.IADD R40, R40, 0x1, -R5.reuse ;  /* 0x000000012828a824 */ /* 0x100fe200078e0a05 */
[----:B------:R-:W-:Y:S01]  /*1f80*/  ISETP.GT.U32.AND P5, PT, R5, R52, PT ;  /* 0x000000340500720c */ /* 0x000fe20003fa4070 */
[--C-:B------:R-:W-:Y:S01]  /*1f90*/  @!P3 IMAD.IADD R44, R44, 0x1, -R5.reuse ;  /* 0x000000012c2cb824 */ /* 0x100fe200078e0a05 */
[----:B------:R-:W-:Y:S01]  /*1fa0*/  ISETP.GE.AND P2, PT, R29, RZ, PT ;  /* 0x000000ff1d00720c */ /* 0x000fe20003f46270 */
[--C-:B------:R-:W-:Y:S01]  /*1fb0*/  @!P4 IMAD.IADD R48, R48, 0x1, -R5.reuse ;  /* 0x000000013030c824 */ /* 0x100fe200078e0a05 */
[----:B------:R-:W-:Y:S01]  /*1fc0*/  ISETP.GE.AND P3, PT, R33, RZ, PT ;  /* 0x000000ff2100720c */ /* 0x000fe20003f66270 */
[--C-:B------:R-:W-:Y:S01]  /*1fd0*/  @!P0 IMAD.IADD R54, R54, 0x1, -R5.reuse ;  /* 0x0000000136368824 */ /* 0x100fe200078e0a05 */
[----:B------:R-:W-:Y:S01]  /*1fe0*/  ISETP.GE.AND P4, PT, R35, RZ, PT ;  /* 0x000000ff2300720c */ /* 0x000fe20003f86270 */
[----:B------:R-:W-:Y:S01]  /*1ff0*/  @!P1 IMAD.MOV R32, RZ, RZ, -R32 ;  /* 0x000000ffff209224 */ /* 0x000fe200078e0a20 */
[----:B------:R-:W-:Y:S01]  /*2000*/  ISETP.GE.AND P0, PT, R37, RZ, PT ;  /* 0x000000ff2500720c */ /* 0x000fe20003f06270 */
[--C-:B------:R-:W-:Y:S01]  /*2010*/  @!P6 IMAD.IADD R50, R50, 0x1, -R5.reuse ;  /* 0x000000013232e824 */ /* 0x100fe200078e0a05 */
[----:B------:R-:W-:Y:S01]  /*2020*/  ISETP.GT.U32.AND P1, PT, R5, R44, PT ;  /* 0x0000002c0500720c */ /* 0x000fe20003f24070 */
[----:B------:R-:W-:Y:S01]  /*2030*/  IMAD.SHL.U32 R29, R3, 0x2, RZ ;  /* 0x00000002031d7824 */ /* 0x000fe200078e00ff */
[----:B------:R-:W-:Y:S01]  /*2040*/  ISETP.GE.AND P6, PT, R39, RZ, PT ;  /* 0x000000ff2700720c */ /* 0x000fe20003fc6270 */
[--C-:B------:R-:W-:Y:S01]  /*2050*/  @!P5 IMAD.IADD R52, R52, 0x1, -R5.reuse ;  /* 0x000000013434d824 */ /* 0x100fe200078e0a05 */
[C---:B------:R-:W-:Y:S01]  /*2060*/  ISETP.GT.U32.AND P5, PT, R5.reuse, R50, PT ;  /* 0x000000320500720c */ /* 0x040fe20003fa4070 */
[----:B------:R-:W-:Y:S01]  /*2070*/  @!P2 IMAD.MOV R34, RZ, RZ, -R34 ;  /* 0x000000ffff22a224 */ /* 0x000fe200078e0a22 */
[C---:B------:R-:W-:Y:S01]  /*2080*/  ISETP.GT.U32.AND P2, PT, R5.reuse, R46, PT ;  /* 0x0000002e0500720c */ /* 0x040fe20003f44070 */
[----:B------:R-:W-:Y:S01]  /*2090*/  @!P3 IMAD.MOV R36, RZ, RZ, -R36 ;  /* 0x000000ffff24b224 */ /* 0x000fe200078e0a24 */
[C---:B------:R-:W-:Y:S01]  /*20a0*/  ISETP.GT.U32.AND P3, PT, R5.reuse, R48, PT ;  /* 0x000000300500720c */ /* 0x040fe20003f64070 */
[----:B------:R-:W-:Y:S01]  /*20b0*/  @!P4 IMAD.MOV R38, RZ, RZ, -R38 ;  /* 0x000000ffff26c224 */ /* 0x000fe200078e0a26 */
[C---:B------:R-:W-:Y:S01]  /*20c0*/  ISETP.GT.U32.AND P4, PT, R5.reuse, R54, PT ;  /* 0x000000360500720c */ /* 0x040fe20003f84070 */
[----:B------:R-:W-:Y:S01]  /*20d0*/  @!P0 IMAD.MOV R40, RZ, RZ, -R40 ;  /* 0x000000ffff288224 */ /* 0x000fe200078e0a28 */
[----:B------:R-:W-:Y:S01]  /*20e0*/  ISETP.GT.U32.AND P0, PT, R5, R52, PT ;  /* 0x000000340500720c */ /* 0x000fe20003f04070 */
[--C-:B------:R-:W-:Y:S01]  /*20f0*/  @!P1 IMAD.IADD R44, R44, 0x1, -R5.reuse ;  /* 0x000000012c2c9824 */ /* 0x100fe200078e0a05 */
[----:B------:R-:W-:Y:S01]  /*2100*/  ISETP.GE.AND P1, PT, R41, RZ, PT ;  /* 0x000000ff2900720c */ /* 0x000fe20003f26270 */
[----:B------:R-:W-:Y:S01]  /*2110*/  @!P6 IMAD.MOV R42, RZ, RZ, -R42 ;  /* 0x000000ffff2ae224 */ /* 0x000fe200078e0a2a */
[----:B------:R-:W-:Y:S01]  /*2120*/  ISETP.GE.AND P6, PT, R31, RZ, PT ;  /* 0x000000ff1f00720c */ /* 0x000fe20003fc6270 */
[--C-:B------:R-:W-:Y:S01]  /*2130*/  @!P5 IMAD.IADD R50, R50, 0x1, -R5.reuse ;  /* 0x000000013232d824 */ /* 0x100fe200078e0a05 */
[----:B------:R-:W-:Y:S01]  /*2140*/  ISETP.GE.AND P5, PT, R49, RZ, PT ;  /* 0x000000ff3100720c */ /* 0x000fe20003fa6270 */
[--C-:B------:R-:W-:Y:S01]  /*2150*/  @!P2 IMAD.IADD R46, R46, 0x1, -R5.reuse ;  /* 0x000000012e2ea824 */ /* 0x100fe200078e0a05 */
[----:B------:R-:W-:Y:S01]  /*2160*/  ISETP.GE.AND P2, PT, R43, RZ, PT ;  /* 0x000000ff2b00720c */ /* 0x000fe20003f46270 */
[--C-:B------:R-:W-:Y:S01]  /*2170*/  @!P3 IMAD.IADD R48, R48, 0x1, -R5.reuse ;  /* 0x000000013030b824 */ /* 0x100fe200078e0a05 */
[----:B------:R-:W-:Y:S01]  /*2180*/  ISETP.GE.AND P3, PT, R45, RZ, PT ;  /* 0x000000ff2d00720c */ /* 0x000fe20003f66270 */
[--C-:B------:R-:W-:Y:S01]  /*2190*/  @!P4 IMAD.IADD R54, R54, 0x1, -R5.reuse ;  /* 0x000000013636c824 */ /* 0x100fe200078e0a05 */
[----:B------:R-:W-:Y:S01]  /*21a0*/  ISETP.GE.AND P4, PT, R47, RZ, PT ;  /* 0x000000ff2f00720c */ /* 0x000fe20003f86270 */
[----:B------:R-:W-:Y:S01]  /*21b0*/  @!P0 IMAD.IADD R52, R52, 0x1, -R5 ;  /* 0x0000000134348824 */ /* 0x000fe200078e0a05 */
[----:B------:R-:W-:Y:S01]  /*21c0*/  ISETP.NE.AND P0, PT, R23, RZ, PT ;  /* 0x000000ff1700720c */ /* 0x000fe20003f05270 */
[----:B------:R-:W-:Y:S01]  /*21d0*/  @!P1 IMAD.MOV R44, RZ, RZ, -R44 ;  /* 0x000000ffff2c9224 */ /* 0x000fe200078e0a2c */
[----:B------:R-:W-:Y:S01]  /*21e0*/  LEA R148, P1, R7, UR6, 0x1 ;  /* 0x0000000607947c11 */ /* 0x000fe2000f8208ff */
[----:B------:R-:W-:Y:S01]  /*21f0*/  @!P6 IMAD.MOV R54, RZ, RZ, -R54 ;  /* 0x000000ffff36e224 */ /* 0x000fe200078e0a36 */
[C---:B------:R-:W-:Y:S01]  /*2200*/  SEL R9, R8.reuse, R9, !P0 ;  /* 0x0000000908097207 */ /* 0x040fe20004000000 */
[----:B------:R-:W-:Y:S01]  /*2210*/  @!P5 IMAD.MOV R52, RZ, RZ, -R52 ;  /* 0x000000ffff34d224 */ /* 0x000fe200078e0a34 */
[C---:B------:R-:W-:Y:S01]  /*2220*/  SEL R10, R8.reuse, R10, !P0 ;  /* 0x0000000a080a7207 */ /* 0x040fe20004000000 */
[----:B------:R-:W-:Y:S01]  /*2230*/  @!P2 IMAD.MOV R46, RZ, RZ, -R46 ;  /* 0x000000ffff2ea224 */ /* 0x000fe200078e0a2e */
[C---:B------:R-:W-:Y:S01]  /*2240*/  SEL R12, R8.reuse, R12, !P0 ;  /* 0x0000000c080c7207 */ /* 0x040fe20004000000 */
[----:B------:R-:W-:Y:S01]  /*2250*/  IMAD R9, R9, UR4, RZ ;  /* 0x0000000409097c24 */ /* 0x000fe2000f8e02ff */
[----:B------:R-:W-:Y:S01]  /*2260*/  SEL R11, R8, R11, !P0 ;  /* 0x0000000b080b7207 */ /* 0x000fe20004000000 */
[----:B------:R-:W-:Y:S01]  /*2270*/  IMAD R10, R10, UR4, RZ ;  /* 0x000000040a0a7c24 */ /* 0x000fe2000f8e02ff */
[----:B------:R-:W-:Y:S01]  /*2280*/  SEL R14, R8, R14, !P0 ;  /* 0x0000000e080e7207 */ /* 0x000fe20004000000 */
[----:B------:R-:W-:Y:S01]  /*2290*/  IMAD R12, R12, UR4, RZ ;  /* 0x000000040c0c7c24 */ /* 0x000fe2000f8e02ff */
[C---:B------:R-:W-:Y:S01]  /*22a0*/  SEL R13, R8.reuse, R13, !P0 ;  /* 0x0000000d080d7207 */ /* 0x040fe20004000000 */
[----:B------:R-:W-:Y:S01]  /*22b0*/  IMAD R11, R11, UR4, RZ ;  /* 0x000000040b0b7c24 */ /* 0x000fe2000f8e02ff */
[C---:B------:R-:W-:Y:S01]  /*22c0*/  SEL R16, R8.reuse, R16, !P0 ;  /* 0x0000001008107207 */ /* 0x040fe20004000000 */
[----:B------:R-:W-:Y:S01]  /*22d0*/  @!P3 IMAD.MOV R48, RZ, RZ, -R48 ;  /* 0x000000ffff30b224 */ /* 0x000fe200078e0a30 */
[C---:B------:R-:W-:Y:S01]  /*22e0*/  SEL R18, R8.reuse, R18, !P0 ;  /* 0x0000001208127207 */ /* 0x040fe20004000000 */
[----:B------:R-:W-:Y:S01]  /*22f0*/  @!P4 IMAD.MOV R50, RZ, RZ, -R50 ;  /* 0x000000ffff32c224 */ /* 0x000fe200078e0a32 */
[----:B------:R-:W-:Y:S01]  /*2300*/  SEL R20, R8, R20, !P0 ;  /* 0x0000001408147207 */ /* 0x000fe20004000000 */
[----:B------:R-:W-:Y:S01]  /*2310*/  IMAD R14, R14, UR4, RZ ;  /* 0x000000040e0e7c24 */ /* 0x000fe2000f8e02ff */
[C---:B------:R-:W-:Y:S01]  /*2320*/  SEL R15, R8.reuse, R15, !P0 ;  /* 0x0000000f080f7207 */ /* 0x040fe20004000000 */
[----:B------:R-:W-:Y:S01]  /*2330*/  IMAD R13, R13, UR4, RZ ;  /* 0x000000040d0d7c24 */ /* 0x000fe2000f8e02ff */
[----:B------:R-:W-:Y:S01]  /*2340*/  SEL R17, R8, R17, !P0 ;  /* 0x0000001108117207 */ /* 0x000fe20004000000 */
[----:B------:R-:W-:Y:S01]  /*2350*/  IMAD R16, R16, UR4, RZ ;  /* 0x0000000410107c24 */ /* 0x000fe2000f8e02ff */
[----:B------:R-:W-:Y:S01]  /*2360*/  LEA.HI.X.SX32 R149, R7, UR7, 0x1, P1 ;  /* 0x0000000707957c11 */ /* 0x000fe200088f0eff */
[----:B------:R-:W-:Y:S01]  /*2370*/  ULDC.64 UR6, c[0x0][0x218] ;  /* 0x0000860000067ab9 */ /* 0x000fe20000000a00 */
[----:B------:R-:W-:Y:S01]  /*2380*/  SEL R22, R8, R22, !P0 ;  /* 0x0000001608167207 */ /* 0x000fe20004000000 */
[----:B------:R-:W-:Y:S01]  /*2390*/  IMAD R18, R18, UR4, RZ ;  /* 0x0000000412127c24 */ /* 0x000fe2000f8e02ff */
[----:B------:R-:W-:Y:S01]  /*23a0*/  SEL R24, R8, R24, !P0 ;  /* 0x0000001808187207 */ /* 0x000fe20004000000 */
[----:B------:R-:W-:Y:S01]  /*23b0*/  IMAD R20, R20, UR4, RZ ;  /* 0x0000000414147c24 */ /* 0x000fe2000f8e02ff */
[C---:B------:R-:W-:Y:S01]  /*23c0*/  SEL R19, R8.reuse, R19, !P0 ;  /* 0x0000001308137207 */ /* 0x040fe20004000000 */
[----:B------:R-:W-:Y:S01]  /*23d0*/  IMAD R15, R15, UR4, RZ ;  /* 0x000000040f0f7c24 */ /* 0x000fe2000f8e02ff */
[C---:B------:R-:W-:Y:S01]  /*23e0*/  SEL R21, R8.reuse, R21, !P0 ;  /* 0x0000001508157207 */ /* 0x040fe20004000000 */
[----:B------:R-:W-:Y:S01]  /*23f0*/  IMAD R17, R17, UR4, RZ ;  /* 0x0000000411117c24 */ /* 0x000fe2000f8e02ff */
[----:B------:R-:W-:Y:S01]  /*2400*/  SEL R26, R8, R26, !P0 ;  /* 0x0000001a081a7207 */ /* 0x000fe20004000000 */
[----:B------:R-:W-:Y:S01]  /*2410*/  IMAD R22, R22, UR4, RZ ;  /* 0x0000000416167c24 */ /* 0x000fe2000f8e02ff */
[----:B------:R-:W-:Y:S01]  /*2420*/  SEL R28, R8, R28, !P0 ;  /* 0x0000001c081c7207 */ /* 0x000fe20004000000 */
[----:B------:R-:W-:Y:S01]  /*2430*/  IMAD R24, R24, UR4, RZ ;  /* 0x0000000418187c24 */ /* 0x000fe2000f8e02ff */
[----:B------:R-:W-:Y:S01]  /*2440*/  SEL R30, R8, R30, !P0 ;  /* 0x0000001e081e7207 */ /* 0x000fe20004000000 */
[----:B------:R-:W-:Y:S01]  /*2450*/  IMAD R19, R19, UR4, RZ ;  /* 0x0000000413137c24 */ /* 0x000fe2000f8e02ff */
[----:B------:R-:W-:Y:S01]  /*2460*/  LEA R214, P4, R9, UR6, 0x1 ;  /* 0x0000000609d67c11 */ /* 0x000fe2000f8808ff */
[----:B------:R-:W-:Y:S01]  /*2470*/  IMAD R21, R21, UR4, RZ ;  /* 0x0000000415157c24 */ /* 0x000fe2000f8e02ff */
[----:B------:R-:W-:Y:S01]  /*2480*/  LEA R211, P3, R10, UR6, 0x1 ;  /* 0x000000060ad37c11 */ /* 0x000fe2000f8608ff */
[----:B------:R-:W-:Y:S01]  /*2490*/  IMAD R26, R26, UR4, RZ ;  /* 0x000000041a1a7c24 */ /* 0x000fe2000f8e02ff */
[----:B------:R-:W-:Y:S01]  /*24a0*/  LEA R209, P2, R12, UR6, 0x1 ;  /* 0x000000060cd17c11 */ /* 0x000fe2000f8408ff */
[----:B------:R-:W-:Y:S01]  /*24b0*/  IMAD R28, R28, UR4, RZ ;  /* 0x000000041c1c7c24 */ /* 0x000fe2000f8e02ff */
[----:B------:R-:W-:Y:S01]  /*24c0*/  LEA R205, P1, R11, UR6, 0x1 ;  /* 0x000000060bcd7c11 */ /* 0x000fe2000f8208ff */
[----:B------:R-:W-:Y:S01]  /*24d0*/  IMAD R30, R30, UR4, RZ ;  /* 0x000000041e1e7c24 */ /* 0x000fe2000f8e02ff */
[C---:B------:R-:W-:Y:S01]  /*24e0*/  SEL R25, R8.reuse, R25, !P0 ;  /* 0x0000001908197207 */ /* 0x040fe20004000000 */
[----:B------:R-:W-:Y:S01]  /*24f0*/  IMAD.U32 R5, RZ, RZ, UR8 ;  /* 0x00000008ff057e24 */ /* 0x000fe2000f8e00ff */
[C---:B------:R-:W-:Y:S01]  /*2500*/  SEL R27, R8.reuse, R27, !P0 ;  /* 0x0000001b081b7207 */ /* 0x040fe20004000000 */
[----:B------:R-:W-:Y:S01]  /*2510*/  UIADD3 UR8, UP0, UR13, 0x80, URZ ;  /* 0x000000800d087890 */ /* 0x000fe2000ff1e03f */
        /* <DEDUP_REMOVED lines=24> */
[----:B------:R-:W-:Y:S01]  /*26a0*/  LEA.HI.X.SX32 R213, R9, UR7, 0x1, P4 ;  /* 0x0000000709d57c11 */ /* 0x000fe2000a0f0eff */
[----:B------:R-:W-:Y:S01]  /*26b0*/  IMAD R52, R52, UR4, RZ ;  /* 0x0000000434347c24 */ /* 0x000fe2000f8e02ff */
[----:B------:R-:W-:Y:S01]  /*26c0*/  LEA.HI.X.SX32 R210, R10, UR7, 0x1, P3 ;  /* 0x000000070ad27c11 */ /* 0x000fe200098f0eff */
[----:B------:R-:W-:Y:S01]  /*26d0*/  IMAD R8, R8, UR4, RZ ;  /* 0x0000000408087c24 */ /* 0x000fe2000f8e02ff */
[----:B------:R-:W-:Y:S01]  /*26e0*/  LEA.HI.X.SX32 R208, R12, UR7, 0x1, P2 ;  /* 0x000000070cd07c11 */ /* 0x000fe200090f0eff */
[----:B------:R-:W-:Y:S01]  /*26f0*/  UMOV UR4, URZ ;  /* 0x0000003f00047c82 */ /* 0x000fe20008000000 */
[----:B------:R-:W-:Y:S01]  /*2700*/  LEA.HI.X.SX32 R204, R11, UR7, 0x1, P1 ;  /* 0x000000070bcc7c11 */ /* 0x000fe200088f0eff */
[----:B------:R-:W-:Y:S01]  /*2710*/  UIADD3.X UR9, UR4, 0x40000040, URZ, UP0, !UPT ;  /* 0x4000004004097890 */ /* 0x000fe200087fe43f */
[----:B------:R-:W-:Y:S01]  /*2720*/  LEA R203, P0, R14, UR6, 0x1 ;  /* 0x000000060ecb7c11 */ /* 0x000fe2000f8008ff */
[----:B------:R-:W-:Y:S01]  /*2730*/  IMAD R2, R2, 0x80, R29 ;  /* 0x0000008002027824 */ /* 0x000fe200078e021d */
[----:B------:R-:W-:Y:S01]  /*2740*/  LEA R200, P6, R13, UR6, 0x1 ;  /* 0x000000060dc87c11 */ /* 0x000fe2000f8c08ff */
[----:B-1----:R-:W-:Y:S01]  /*2750*/  IMAD R198, R3, R206, RZ ;  /* 0x000000ce03c67224 */ /* 0x002fe200078e02ff */
[----:B------:R-:W-:Y:S01]  /*2760*/  LEA R197, P5, R16, UR6, 0x1 ;  /* 0x0000000610c57c11 */ /* 0x000fe2000f8a08ff */
[----:B------:R-:W-:Y:S01]  /*2770*/  IMAD R237, R230, 0x9, RZ ;  /* 0x00000009e6ed7824 */ /* 0x000fe200078e02ff */
[----:B------:R-:W-:Y:S01]  /*2780*/  LEA R195, P4, R18, UR6, 0x1 ;  /* 0x0000000612c37c11 */ /* 0x000fe2000f8808ff */
[----:B------:R-:W-:Y:S01]  /*2790*/  IMAD.SHL.U32 R236, R230, 0x8, RZ ;  /* 0x00000008e6ec7824 */ /* 0x000fe200078e00ff */
[----:B------:R-:W-:Y:S01]  /*27a0*/  LEA R175, P3, R20, UR6, 0x1 ;  /* 0x0000000614af7c11 */ /* 0x000fe2000f8608ff */
[C---:B------:R-:W-:Y:S01]  /*27b0*/  IMAD R235, R230.reuse, 0x7, RZ ;  /* 0x00000007e6eb7824 */ /* 0x040fe200078e02ff */
[----:B------:R-:W-:Y:S01]  /*27c0*/  LEA R173, P2, R15, UR6, 0x1 ;  /* 0x000000060fad7c11 */ /* 0x000fe2000f8408ff */
[C---:B------:R-:W-:Y:S01]  /*27d0*/  IMAD R234, R230.reuse, 0x6, RZ ;  /* 0x00000006e6ea7824 */ /* 0x040fe200078e02ff */
[----:B------:R-:W-:Y:S01]  /*27e0*/  LEA R171, P1, R17, UR6, 0x1 ;  /* 0x0000000611ab7c11 */ /* 0x000fe2000f8208ff */
[----:B------:R-:W-:Y:S01]  /*27f0*/  IMAD R233, R230, 0x5, RZ ;  /* 0x00000005e6e97824 */ /* 0x000fe200078e02ff */
[----:B------:R-:W-:Y:S01]  /*2800*/  LEA.HI.X.SX32 R201, R14, UR7, 0x1, P0 ;  /* 0x000000070ec97c11 */ /* 0x000fe200080f0eff */
[C---:B------:R-:W-:Y:S01]  /*2810*/  IMAD.SHL.U32 R232, R230.reuse, 0x4, RZ ;  /* 0x00000004e6e87824 */ /* 0x040fe200078e00ff */
[----:B------:R-:W-:Y:S01]  /*2820*/  LEA.HI.X.SX32 R199, R13, UR7, 0x1, P6 ;  /* 0x000000070dc77c11 */ /* 0x000fe2000b0f0eff */
[----:B------:R-:W-:Y:S01]  /*2830*/  IMAD R231, R230, 0x3, RZ ;  /* 0x00000003e6e77824 */ /* 0x000fe200078e02ff */
[----:B------:R-:W-:-:S02]  /*2840*/  LEA.HI.X.SX32 R196, R16, UR7, 0x1, P5 ;  /* 0x0000000710c47c11 */ /* 0x000fc4000a8f0eff */
[----:B------:R-:W-:Y:S02]  /*2850*/  CS2R R54, SRZ ;  /* 0x0000000000367805 */ /* 0x000fe4000001ff00 */
[----:B------:R-:W-:Y:S01]  /*2860*/  LEA.HI.X.SX32 R176, R18, UR7, 0x1, P4 ;  /* 0x0000000712b07c11 */ /* 0x000fe2000a0f0eff */
[----:B------:R-:W-:Y:S01]  /*2870*/  IMAD.SHL.U32 R206, R206, 0x40, RZ ;  /* 0x00000040cece7824 */ /* 0x000fe200078e00ff */
[----:B------:R-:W-:Y:S01]  /*2880*/  LEA.HI.X.SX32 R174, R20, UR7, 0x1, P3 ;  /* 0x0000000714ae7c11 */ /* 0x000fe200098f0eff */
[----:B------:R-:W-:Y:S01]  /*2890*/  IMAD.SHL.U32 R230, R230, 0x2, RZ ;  /* 0x00000002e6e67824 */ /* 0x000fe200078e00ff */
[----:B------:R-:W-:Y:S01]  /*28a0*/  LEA.HI.X.SX32 R172, R15, UR7, 0x1, P2 ;  /* 0x000000070fac7c11 */ /* 0x000fe200090f0eff */
[----:B------:R-:W-:Y:S01]  /*28b0*/  UIADD3.64 UR16, UR8, 0x80, URZ ;  /* 0x0000008008107897 */ /* 0x000fe2000fffe03f */
[----:B------:R-:W-:Y:S01]  /*28c0*/  LEA.HI.X.SX32 R170, R17, UR7, 0x1, P1 ;  /* 0x0000000711aa7c11 */ /* 0x000fe200088f0eff */
[----:B------:R-:W-:Y:S01]  /*28d0*/  UIADD3.64 UR20, UR8, 0x100, URZ ;  /* 0x0000010008147897 */ /* 0x000fe2000fffe03f */
[----:B------:R-:W-:Y:S01]  /*28e0*/  LEA R169, P0, R22, UR6, 0x1 ;  /* 0x0000000616a97c11 */ /* 0x000fe2000f8008ff */
[----:B------:R-:W-:Y:S01]  /*28f0*/  UIADD3.64 UR24, UR8, 0x180, URZ ;  /* 0x0000018008187897 */ /* 0x000fe2000fffe03f */
[----:B------:R-:W-:Y:S01]  /*2900*/  LEA R167, P6, R24, UR6, 0x1 ;  /* 0x0000000618a77c11 */ /* 0x000fe2000f8c08ff */
[----:B------:R-:W-:Y:S01]  /*2910*/  UIADD3.64 UR28, UR8, 0x200, URZ ;  /* 0x00000200081c7897 */ /* 0x000fe2000fffe03f */
[----:B------:R-:W-:Y:S01]  /*2920*/  LEA R189, P5, R19, UR6, 0x1 ;  /* 0x0000000613bd7c11 */ /* 0x000fe2000f8a08ff */
[----:B------:R-:W-:Y:S01]  /*2930*/  UIADD3.64 UR32, UR8, 0x280, URZ ;  /* 0x0000028008207897 */ /* 0x000fe2000fffe03f */
[----:B------:R-:W-:Y:S01]  /*2940*/  LEA R191, P4, R21, UR6, 0x1 ;  /* 0x0000000615bf7c11 */ /* 0x000fe2000f8808ff */
[----:B------:R-:W-:Y:S01]  /*2950*/  UIADD3.64 UR36, UR8, 0x300, URZ ;  /* 0x0000030008247897 */ /* 0x000fe2000fffe03f */
[----:B------:R-:W-:-:S02]  /*2960*/  LEA R193, P3, R26, UR6, 0x1 ;  /* 0x000000061ac17c11 */ /* 0x000fc4000f8608ff */
[----:B------:R-:W-:Y:S02]  /*2970*/  LEA R158, P2, R28, UR6, 0x1 ;  /* 0x000000061c9e7c11 */ /* 0x000fe4000f8408ff */
[----:B------:R-:W-:Y:S02]  /*2980*/  LEA R194, P1, R30, UR6, 0x1 ;  /* 0x000000061ec27c11 */ /* 0x000fe4000f8208ff */
[----:B------:R-:W-:Y:S02]  /*2990*/  LEA.HI.X.SX32 R168, R22, UR7, 0x1, P0 ;  /* 0x0000000716a87c11 */ /* 0x000fe400080f0eff */
[----:B------:R-:W-:Y:S02]  /*29a0*/  LEA.HI.X.SX32 R166, R24, UR7, 0x1, P6 ;  /* 0x0000000718a67c11 */ /* 0x000fe4000b0f0eff */
[----:B------:R-:W-:Y:S02]  /*29b0*/  LEA.HI.X.SX32 R164, R19, UR7, 0x1, P5 ;  /* 0x0000000713a47c11 */ /* 0x000fe4000a8f0eff */
[----:B------:R-:W-:-:S02]  /*29c0*/  LEA.HI.X.SX32 R162, R21, UR7, 0x1, P4 ;  /* 0x0000000715a27c11 */ /* 0x000fc4000a0f0eff */
[----:B------:R-:W-:Y:S02]  /*29d0*/  LEA.HI.X.SX32 R160, R26, UR7, 0x1, P3 ;  /* 0x000000071aa07c11 */ /* 0x000fe400098f0eff */
[----:B------:R-:W-:Y:S02]  /*29e0*/  LEA.HI.X.SX32 R159, R28, UR7, 0x1, P2 ;  /* 0x000000071c9f7c11 */ /* 0x000fe400090f0eff */
[----:B------:R-:W-:Y:S02]  /*29f0*/  LEA.HI.X.SX32 R128, R30, UR7, 0x1, P1 ;  /* 0x000000071e807c11 */ /* 0x000fe400088f0eff */
[----:B------:R-:W-:Y:S02]  /*2a00*/  CS2R R30, SRZ ;  /* 0x00000000001e7805 */ /* 0x000fe4000001ff00 */
[----:B------:R-:W-:Y:S02]  /*2a10*/  LEA R133, P0, R25, UR6, 0x1 ;  /* 0x0000000619857c11 */ /* 0x000fe4000f8008ff */
[----:B------:R-:W-:-:S02]  /*2a20*/  LEA R125, P6, R27, UR6, 0x1 ;  /* 0x000000061b7d7c11 */ /* 0x000fc4000f8c08ff */
[----:B------:R-:W-:Y:S02]  /*2a30*/  LEA R135, P5, R32, UR6, 0x1 ;  /* 0x0000000620877c11 */ /* 0x000fe4000f8a08ff */
[----:B------:R-:W-:Y:S02]  /*2a40*/  LEA R137, P4, R34, UR6, 0x1 ;  /* 0x0000000622897c11 */ /* 0x000fe4000f8808ff */
[----:B------:R-:W-:Y:S02]  /*2a50*/  LEA R141, P3, R36, UR6, 0x1 ;  /* 0x00000006248d7c11 */ /* 0x000fe4000f8608ff */
[----:B------:R-:W-:Y:S02]  /*2a60*/  LEA R130, P2, R38, UR6, 0x1 ;  /* 0x0000000626827c11 */ /* 0x000fe4000f8408ff */
[----:B------:R-:W-:Y:S02]  /*2a70*/  LEA R143, P1, R40, UR6, 0x1 ;  /* 0x00000006288f7c11 */ /* 0x000fe4000f8208ff */
[----:B------:R-:W-:-:S02]  /*2a80*/  LEA.HI.X.SX32 R132, R25, UR7, 0x1, P0 ;  /* 0x0000000719847c11 */ /* 0x000fc400080f0eff */
[----:B------:R-:W-:Y:S02]  /*2a90*/  CS2R R24, SRZ ;  /* 0x0000000000187805 */ /* 0x000fe4000001ff00 */
[----:B------:R-:W-:Y:S02]  /*2aa0*/  LEA.HI.X.SX32 R124, R27, UR7, 0x1, P6 ;  /* 0x000000071b7c7c11 */ /* 0x000fe4000b0f0eff */
[----:B------:R-:W-:Y:S02]  /*2ab0*/  CS2R R26, SRZ ;  /* 0x00000000001a7805 */ /* 0x000fe4000001ff00 */
[----:B------:R-:W-:Y:S02]  /*2ac0*/  LEA.HI.X.SX32 R134, R32, UR7, 0x1, P5 ;  /* 0x0000000720867c11 */ /* 0x000fe4000a8f0eff */
[----:B------:R-:W-:Y:S02]  /*2ad0*/  CS2R R32, SRZ ;  /* 0x0000000000207805 */ /* 0x000fe4000001ff00 */
        /* <DEDUP_REMOVED lines=8> */
[----:B------:R-:W-:Y:S02]  /*2b60*/  LEA R145, P0, R42, UR6, 0x1 ;  /* 0x000000062a917c11 */ /* 0x000fe4000f8008ff */
[----:B------:R-:W-:Y:S02]  /*2b70*/  LEA R146, P6, R44, UR6, 0x1 ;  /* 0x000000062c927c11 */ /* 0x000fe4000f8c08ff */
[----:B------:R-:W-:Y:S02]  /*2b80*/  LEA R138, P5, R46, UR6, 0x1 ;  /* 0x000000062e8a7c11 */ /* 0x000fe4000f8a08ff */
[----:B------:R-:W-:Y:S02]  /*2b90*/  LEA R150, P4, R48, UR6, 0x1 ;  /* 0x0000000630967c11 */ /* 0x000fe4000f8808ff */
[----:B------:R-:W-:-:S02]  /*2ba0*/  LEA R152, P3, R50, UR6, 0x1 ;  /* 0x0000000632987c11 */ /* 0x000fc4000f8608ff */
[----:B------:R-:W-:Y:S02]  /*2bb0*/  LEA R156, P2, R52, UR6, 0x1 ;  /* 0x00000006349c7c11 */ /* 0x000fe4000f8408ff */
[----:B------:R-:W-:Y:S01]  /*2bc0*/  LEA R154, P1, R8, UR6, 0x1 ;  /* 0x00000006089a7c11 */ /* 0x000fe2000f8208ff */
[----:B------:R-:W-:Y:S01]  /*2bd0*/  UIADD3 UR6, UR12, 0x4000, URZ ;  /* 0x000040000c067890 */ /* 0x000fe2000fffe03f */
[----:B------:R-:W-:Y:S02]  /*2be0*/  LOP3.LUT R0, R29, 0x90, R0, 0x78, !PT ;  /* 0x000000901d007812 */ /* 0x000fe400078e7800 */
[----:B------:R-:W-:Y:S02]  /*2bf0*/  CS2R R28, SRZ ;  /* 0x00000000001c7805 */ /* 0x000fe4000001ff00 */
[----:B------:R-:W-:Y:S01]  /*2c00*/  LEA.HI.X.SX32 R144, R42, UR7, 0x1, P0 ;  /* 0x000000072a907c11 */ /* 0x000fe200080f0eff */
[----:B------:R-:W-:Y:S01]  /*2c10*/  USHF.R.U32.HI UR6, URZ, 0x4, UR6 ;  /* 0x000000043f067899 */ /* 0x000fe20008011606 */
[----:B------:R-:W-:-:S02]  /*2c20*/  LEA.HI.X.SX32 R147, R44, UR7, 0x1, P6 ;  /* 0x000000072c937c11 */ /* 0x000fc4000b0f0eff */
[----:B------:R-:W-:Y:S02]  /*2c30*/  CS2R R42, SRZ ;  /* 0x00000000002a7805 */ /* 0x000fe4000001ff00 */
[----:B------:R-:W-:Y:S01]  /*2c40*/  LEA.HI.X.SX32 R139, R46, UR7, 0x1, P5 ;  /* 0x000000072e8b7c11 */ /* 0x000fe2000a8f0eff */
[----:B------:R-:W-:Y:S01]  /*2c50*/  USGXT.U32 UR6, UR6, 0xe ;  /* 0x0000000e0606789a */ /* 0x000fe20008000000 */
[----:B------:R-:W-:Y:S02]  /*2c60*/  LEA.HI.X.SX32 R151, R48, UR7, 0x1, P4 ;  /* 0x0000000730977c11 */ /* 0x000fe4000a0f0eff */
[----:B------:R-:W-:Y:S02]  /*2c70*/  CS2R R44, SRZ ;  /* 0x00000000002c7805 */ /* 0x000fe4000001ff00 */
[----:B------:R-:W-:Y:S01]  /*2c80*/  LEA.HI.X.SX32 R153, R50, UR7, 0x1, P3 ;  /* 0x0000000732997c11 */ /* 0x000fe200098f0eff */
[----:B------:R-:W-:Y:S01]  /*2c90*/  UIADD3 UR10, UP0, UR6, 0x2, URZ ;  /* 0x00000002060a7890 */ /* 0x000fe2000ff1e03f */
[----:B------:R-:W-:-:S02]  /*2ca0*/  LEA.HI.X.SX32 R157, R52, UR7, 0x1, P2 ;  /* 0x00000007349d7c11 */ /* 0x000fc400090f0eff */
[----:B------:R-:W-:Y:S02]  /*2cb0*/  CS2R R46, SRZ ;  /* 0x00000000002e7805 */ /* 0x000fe4000001ff00 */
[----:B------:R-:W-:Y:S01]  /*2cc0*/  CS2R R48, SRZ ;  /* 0x0000000000307805 */ /* 0x000fe2000001ff00 */
[----:B------:R-:W-:Y:S01]  /*2cd0*/  UIADD3.X UR11, UR5, 0x40000040, URZ, UP0, !UPT ;  /* 0x40000040050b7890 */ /* 0x000fe200087fe43f */
[----:B------:R-:W-:Y:S02]  /*2ce0*/  CS2R R50, SRZ ;  /* 0x0000000000327805 */ /* 0x000fe4000001ff00 */
[----:B------:R-:W-:Y:S02]  /*2cf0*/  CS2R R52, SRZ ;  /* 0x0000000000347805 */ /* 0x000fe4000001ff00 */
[C---:B------:R-:W-:Y:S01]  /*2d00*/  LOP3.LUT R226, R2.reuse, 0x10, RZ, 0x3c, !PT ;  /* 0x0000001002e27812 */ /* 0x040fe200078e3cff */
[----:B------:R-:W-:Y:S01]  /*2d10*/  UIADD3.64 UR18, UR10, 0x2, URZ ;  /* 0x000000020a127897 */ /* 0x000fe2000fffe03f */
[C---:B------:R-:W-:Y:S01]  /*2d20*/  LOP3.LUT R225, R2.reuse, 0x20, RZ, 0x3c, !PT ;  /* 0x0000002002e17812 */ /* 0x040fe200078e3cff */
[----:B------:R-:W-:Y:S01]  /*2d30*/  UIADD3.64 UR22, UR10, 0x4, URZ ;  /* 0x000000040a167897 */ /* 0x000fe2000fffe03f */
[----:B------:R-:W-:-:S02]  /*2d40*/  LOP3.LUT R224, R2, 0x30, RZ, 0x3c, !PT ;  /* 0x0000003002e07812 */ /* 0x000fc400078e3cff */
[C---:B------:R-:W-:Y:S02]  /*2d50*/  LOP3.LUT R223, R2.reuse, 0x40, RZ, 0x3c, !PT ;  /* 0x0000004002df7812 */ /* 0x040fe400078e3cff */
[C---:B------:R-:W-:Y:S02]  /*2d60*/  LOP3.LUT R221, R2.reuse, 0x50, RZ, 0x3c, !PT ;  /* 0x0000005002dd7812 */ /* 0x040fe400078e3cff */
[C---:B------:R-:W-:Y:S02]  /*2d70*/  LOP3.LUT R220, R2.reuse, 0x60, RZ, 0x3c, !PT ;  /* 0x0000006002dc7812 */ /* 0x040fe400078e3cff */
[----:B------:R-:W-:Y:S02]  /*2d80*/  LOP3.LUT R219, R2, 0x70, RZ, 0x3c, !PT ;  /* 0x0000007002db7812 */ /* 0x000fe400078e3cff */
[C---:B------:R-:W-:Y:S02]  /*2d90*/  LOP3.LUT R218, R0.reuse, 0x20, RZ, 0x3c, !PT ;  /* 0x0000002000da7812 */ /* 0x040fe400078e3cff */
[----:B------:R-:W-:-:S02]  /*2da0*/  LOP3.LUT R216, R0, 0x40, RZ, 0x3c, !PT ;  /* 0x0000004000d87812 */ /* 0x000fc400078e3cff */
[----:B------:R-:W-:Y:S02]  /*2db0*/  LOP3.LUT R215, R0, 0x60, RZ, 0x3c, !PT ;  /* 0x0000006000d77812 */ /* 0x000fe400078e3cff */
[----:B------:R-:W-:Y:S01]  /*2dc0*/  LEA.HI.X.SX32 R155, R8, UR7, 0x1, P1 ;  /* 0x00000007089b7c11 */ /* 0x000fe200088f0eff */
[----:B------:R-:W-:-:S06]  /*2dd0*/  UMOV UR7, 0x40000040 ;  /* 0x4000004000077882 */ /* 0x000fcc0000000000 */
.L_x_1:
[C---:B------:R-:W-:Y:S01]  /*2de0*/  ISETP.GT.AND P0, PT, R5.reuse, 0x2, PT ;  /* 0x000000020500780c */ /* 0x040fe20003f04270 */
[----:B------:R-:W-:Y:S01]  /*2df0*/  IMAD.WIDE R8, R230, 0x2, R148 ;  /* 0x00000002e6087825 */ /* 0x000fe200078e0294 */
[----:B------:R-:W-:Y:S01]  /*2e00*/  PRMT R181, RZ, 0x7610, R181 ;  /* 0x00007610ffb57816 */ /* 0x000fe200000000b5 */
[----:B------:R-:W0:Y:S01]  /*2e10*/  LDC R91, c[0x0][0x238] ;  /* 0x00008e00ff5b7b82 */ /* 0x000e220000000800 */
[C---:B------:R-:W-:Y:S02]  /*2e20*/  ISETP.GT.AND P3, PT, R5.reuse, 0x5, PT ;  /* 0x000000050500780c */ /* 0x040fe40003f64270 */
[----:B------:R-:W-:Y:S01]  /*2e30*/  ISETP.GT.AND P2, PT, R5, 0x4, PT ;  /* 0x000000040500780c */ /* 0x000fe20003f44270 */
[----:B------:R-:W-:Y:S01]  /*2e40*/  IMAD.WIDE R14, R233, 0x2, R148 ;  /* 0x00000002e90e7825 */ /* 0x000fe200078e0294 */
[----:B------:R-:W-:Y:S02]  /*2e50*/  PRMT R7, RZ, 0x7610, R7 ;  /* 0x00007610ff077816 */ /* 0x000fe40000000007 */
[C---:B------:R-:W-:Y:S01]  /*2e60*/  ISETP.GT.AND P1, PT, R5.reuse, 0x3, PT ;  /* 0x000000030500780c */ /* 0x040fe20003f24270 */
[----:B------:R-:W-:Y:S01]  /*2e70*/  IMAD.WIDE R12, R232, 0x2, R148 ;  /* 0x00000002e80c7825 */ /* 0x000fe200078e0294 */
[----:B------:R-:W-:Y:S01]  /*2e80*/  PRMT R192, RZ, 0x7610, R192 ;  /* 0x00007610ffc07816 */ /* 0x000fe200000000c0 */
[----:B------:R1:W2:Y:S01]  /*2e90*/  @P0 LDG.E.U16 R181, desc[UR14][R8.64] ;  /* 0x0000000e08b50981 */ /* 0x0002a2000c1e1500 */
[----:B------:R-:W-:Y:S01]  /*2ea0*/  ISETP.GT.AND P0, PT, R5, 0x6, PT ;  /* 0x000000060500780c */ /* 0x000fe20003f04270 */
[----:B------:R-:W-:Y:S01]  /*2eb0*/  IMAD.WIDE R10, R231, 0x2, R148 ;  /* 0x00000002e70a7825 */ /* 0x000fe200078e0294 */
[----:B------:R-:W-:Y:S01]  /*2ec0*/  PRMT R188, RZ, 0x7610, R188 ;  /* 0x00007610ffbc7816 */ /* 0x000fe200000000bc */
[----:B------:R-:W3:Y:S02]  /*2ed0*/  LDC R90, c[0x0][0x238] ;  /* 0x00008e00ff5a7b82 */ /* 0x000ee40000000800 */
[----:B------:R4:W5:Y:S01]  /*2ee0*/  @P2 LDG.E.U16 R7, desc[UR14][R12.64] ;  /* 0x0000000e0c072981 */ /* 0x000962000c1e1500 */
[----:B-1----:R-:W-:-:S03]  /*2ef0*/  PRMT R8, RZ, 0x7610, R8 ;  /* 0x00007610ff087816 */ /* 0x002fc60000000008 */
[----:B------:R-:W5:Y:S01]  /*2f00*/  @P1 LDG.E.U16 R188, desc[UR14][R10.64] ;  /* 0x0000000e0abc1981 */ /* 0x000f62000c1e1500 */
[----:B------:R-:W-:Y:S01]  /*2f10*/  PRMT R9, RZ, 0x7610, R9 ;  /* 0x00007610ff097816 */ /* 0x000fe20000000009 */
[----:B------:R-:W-:Y:S01]  /*2f20*/  IMAD.WIDE R18, R242, 0x2, R148 ;  /* 0x00000002f2127825 */ /* 0x000fe200078e0294 */
[----:B------:R-:W-:Y:S01]  /*2f30*/  PRMT R118, RZ, 0x7610, R118 ;  /* 0x00007610ff767816 */ /* 0x000fe20000000076 */
[----:B------:R-:W1:Y:S01]  /*2f40*/  LDC R94, c[0x0][0x238] ;  /* 0x00008e00ff5e7b82 */ /* 0x000e620000000800 */
[----:B------:R-:W5:Y:S01]  /*2f50*/  @P3 LDG.E.U16 R8, desc[UR14][R14.64] ;  /* 0x0000000e0e083981 */ /* 0x000f62000c1e1500 */
[----:B------:R-:W-:Y:S01]  /*2f60*/  ISETP.GT.AND P3, PT, R5, 0x9, PT ;  /* 0x000000090500780c */ /* 0x000fe20003f64270 */
[----:B----4-:R-:W-:-:S05]  /*2f70*/  IMAD.WIDE R12, R234, 0x2, R148 ;  /* 0x00000002ea0c7825 */ /* 0x010fca00078e0294 */
[----:B------:R4:W5:Y:S01]  /*2f80*/  @P0 LDG.E.U16 R9, desc[UR14][R12.64] ;  /* 0x0000000e0c090981 */ /* 0x000962000c1e1500 */
[--C-:B------:R-:W-:Y:S01]  /*2f90*/  IMAD.WIDE R16, R236, 0x2, R148.reuse ;  /* 0x00000002ec107825 */ /* 0x100fe200078e0294 */
[----:B------:R-:W-:Y:S01]  /*2fa0*/  ISETP.GT.AND P4, PT, R5, 0xb, PT ;  /* 0x0000000b0500780c */ /* 0x000fe20003f84270 */
[----:B------:R-:W1:Y:S02]  /*2fb0*/  LDC R92, c[0x0][0x238] ;  /* 0x00008e00ff5c7b82 */ /* 0x000e640000000800 */
[----:B----4-:R-:W-:Y:S01]  /*2fc0*/  IMAD.WIDE R12, R237, 0x2, R148 ;  /* 0x00000002ed0c7825 */ /* 0x010fe200078e0294 */
[----:B------:R-:W-:-:S05]  /*2fd0*/  PRMT R161, RZ, 0x7610, R161 ;  /* 0x00007610ffa17816 */ /* 0x000fca00000000a1 */
[----:B------:R-:W4:Y:S01]  /*2fe0*/  LDC R95, c[0x0][0x238] ;  /* 0x00008e00ff5f7b82 */ /* 0x000f220000000800 */
[----:B------:R0:W2:Y:S01]  /*2ff0*/  @P3 LDG.E.U16 R192, desc[UR14][R12.64] ;  /* 0x0000000e0cc03981 */ /* 0x0000a2000c1e1500 */
[C---:B------:R-:W-:Y:S02]  /*3000*/  ISETP.GT.AND P3, PT, R5.reuse, 0xe, PT ;  /* 0x0000000e0500780c */ /* 0x040fe40003f64270 */
[C---:B------:R-:W-:Y:S02]  /*3010*/  ISETP.GT.AND P2, PT, R5.reuse, 0x8, PT ;  /* 0x000000080500780c */ /* 0x040fe40003f44270 */
[----:B------:R-:W-:Y:S02]  /*3020*/  ISETP.GT.AND P1, PT, R5, 0x7, PT ;  /* 0x000000070500780c */ /* 0x000fe40003f24270 */
[----:B------:R-:W-:Y:S02]  /*3030*/  PRMT R190, RZ, 0x7610, R190 ;  /* 0x00007610ffbe7816 */ /* 0x000fe400000000be */
[----:B------:R-:W-:Y:S01]  /*3040*/  PRMT R179, RZ, 0x7610, R179 ;  /* 0x00007610ffb37816 */ /* 0x000fe200000000b3 */
[----:B------:R-:W-:Y:S01]  /*3050*/  IMAD.WIDE R22, R252, 0x2, R148 ;  /* 0x00000002fc167825 */ /* 0x000fe200078e0294 */
[----:B0-----:R-:W-:Y:S01]  /*3060*/  PRMT R13, RZ, 0x7610, R13 ;  /* 0x00007610ff0d7816 */ /* 0x001fe2000000000d */
[----:B------:R-:W0:Y:S01]  /*3070*/  LDC R98, c[0x0][0x238] ;  /* 0x00008e00ff627b82 */ /* 0x000e220000000800 */
[----:B------:R-:W-:Y:S01]  /*3080*/  PRMT R10, RZ, 0x7610, R10 ;  /* 0x00007610ff0a7816 */ /* 0x000fe2000000000a */
[----:B------:R-:W-:Y:S01]  /*3090*/  IMAD.WIDE R14, R235, 0x2, R148 ;  /* 0x00000002eb0e7825 */ /* 0x000fe200078e0294 */
[C---:B------:R-:W-:Y:S01]  /*30a0*/  ISETP.GT.AND P0, PT, R5.reuse, 0xa, PT ;  /* 0x0000000a0500780c */ /* 0x040fe20003f04270 */
[----:B------:R3:W5:Y:S04]  /*30b0*/  @P2 LDG.E.U16 R118, desc[UR14][R16.64] ;  /* 0x0000000e10762981 */ /* 0x000768000c1e1500 */
[----:B------:R1:W2:Y:S01]  /*30c0*/  @P3 LDG.E.U16 R13, desc[UR14][R18.64] ;  /* 0x0000000e120d3981 */ /* 0x0002a2000c1e1500 */
[----:B------:R-:W-:-:S02]  /*30d0*/  ISETP.GT.AND P3, PT, R5, 0x11, PT ;  /* 0x000000110500780c */ /* 0x000fc40003f64270 */
[----:B------:R-:W-:Y:S01]  /*30e0*/  PRMT R120, RZ, 0x7610, R120 ;  /* 0x00007610ff787816 */ /* 0x000fe20000000078 */
[----:B------:R1:W2:Y:S01]  /*30f0*/  @P1 LDG.E.U16 R10, desc[UR14][R14.64] ;  /* 0x0000000e0e0a1981 */ /* 0x0002a2000c1e1500 */
[----:B------:R-:W-:Y:S01]  /*3100*/  ISETP.GT.AND P2, PT, R5, 0xd, PT ;  /* 0x0000000d0500780c */ /* 0x000fe20003f44270 */
[--C-:B---3--:R-:W-:Y:S01]  /*3110*/  IMAD.WIDE R16, R239, 0x2, R148.reuse ;  /* 0x00000002ef107825 */ /* 0x108fe200078e0294 */
[----:B------:R-:W-:Y:S01]  /*3120*/  ISETP.GT.AND P1, PT, R5, 0xc, PT ;  /* 0x0000000c0500780c */ /* 0x000fe20003f24270 */
[----:B------:R-:W3:Y:S02]  /*3130*/  LDC R100, c[0x0][0x238] ;  /* 0x00008e00ff647b82 */ /* 0x000ee40000000800 */
[--C-:B-1----:R-:W-:Y:S01]  /*3140*/  IMAD.WIDE R18, R245, 0x2, R148.reuse ;  /* 0x00000002f5127825 */ /* 0x102fe200078e0294 */
[----:B------:R1:W2:Y:S03]  /*3150*/  @P4 LDG.E.U16 R190, desc[UR14][R16.64] ;  /* 0x0000000e10be4981 */ /* 0x0002a6000c1e1500 */
[----:B------:R-:W-:Y:S01]  /*3160*/  IMAD.WIDE R14, R238, 0x2, R148 ;  /* 0x00000002ee0e7825 */ /* 0x000fe200078e0294 */
[----:B------:R-:W2:Y:S01]  /*3170*/  @P3 LDG.E.U16 R161, desc[UR14][R18.64] ;  /* 0x0000000e12a13981 */ /* 0x000ea2000c1e1500 */
[C---:B------:R-:W-:Y:S01]  /*3180*/  ISETP.GT.AND P3, PT, R5.reuse, 0x18, PT ;  /* 0x000000180500780c */ /* 0x040fe20003f64270 */
[----:B------:R-:W3:Y:S01]  /*3190*/  LDC R96, c[0x0][0x238] ;  /* 0x00008e00ff607b82 */ /* 0x000ee20000000800 */
[----:B------:R-:W-:Y:S01]  /*31a0*/  PRMT R12, RZ, 0x7610, R12 ;  /* 0x00007610ff0c7816 */ /* 0x000fe2000000000c */
[----:B------:R4:W2:Y:S01]  /*31b0*/  @P0 LDG.E.U16 R179, desc[UR14][R14.64] ;  /* 0x0000000e0eb30981 */ /* 0x0008a2000c1e1500 */
[----:B------:R-:W-:Y:S01]  /*31c0*/  ISETP.GT.AND P4, PT, R5, 0xf, PT ;  /* 0x0000000f0500780c */ /* 0x000fe20003f84270 */
[----:B-1----:R-:W-:Y:S01]  /*31d0*/  IMAD.WIDE R16, R241, 0x2, R148 ;  /* 0x00000002f1107825 */ /* 0x002fe200078e0294 */
[----:B------:R-:W-:-:S02]  /*31e0*/  PRMT R11, RZ, 0x7610, R11 ;  /* 0x00007610ff0b7816 */ /* 0x000fc4000000000b */
[----:B------:R-:W-:Y:S01]  /*31f0*/  PRMT R121, RZ, 0x7610, R121 ;  /* 0x00007610ff797816 */ /* 0x000fe20000000079 */
[----:B------:R-:W-:Y:S01]  /*3200*/  IMAD.WIDE R88, R249, 0x2, R148 ;  /* 0x00000002f9587825 */ /* 0x000fe200078e0294 */
[----:B------:R1:W2:Y:S01]  /*3210*/  @P2 LDG.E.U16 R12, desc[UR14][R16.64] ;  /* 0x0000000e100c2981 */ /* 0x0002a2000c1e1500 */
[----:B------:R-:W-:Y:S01]  /*3220*/  PRMT R123, RZ, 0x7610, R123 ;  /* 0x00007610ff7b7816 */ /* 0x000fe2000000007b */
[----:B------:R-:W3:Y:S01]  /*3230*/  LDC R99, c[0x0][0x238] ;  /* 0x00008e00ff637b82 */ /* 0x000ee20000000800 */
[--C-:B----4-:R-:W-:Y:S01]  /*3240*/  IMAD.WIDE R14, R240, 0x2, R148.reuse ;  /* 0x00000002f00e7825 */ /* 0x110fe200078e0294 */
[----:B------:R-:W-:Y:S01]  /*3250*/  ISETP.GT.AND P2, PT, R5, 0x10, PT ;  /* 0x000000100500780c */ /* 0x000fe20003f44270 */
[----:B------:R-:W4:Y:S02]  /*3260*/  @P3 LDG.E.U16 R120, desc[UR14][R22.64] ;  /* 0x0000000e16783981 */ /* 0x000f24000c1e1500 */
[----:B------:R-:W-:Y:S02]  /*3270*/  IMAD.SHL.U32 R91, R91, 0x20, RZ ;  /* 0x000000205b5b7824 */ /* 0x000fe400078e00ff */
[----:B------:R0:W2:Y:S01]  /*3280*/  @P1 LDG.E.U16 R11, desc[UR14][R14.64] ;  /* 0x0000000e0e0b1981 */ /* 0x0000a2000c1e1500 */
[----:B-1----:R-:W-:Y:S01]  /*3290*/  IMAD.WIDE R16, R243, 0x2, R148 ;  /* 0x00000002f3107825 */ /* 0x002fe200078e0294 */
[----:B------:R-:W-:Y:S01]  /*32a0*/  ISETP.GT.AND P1, PT, R5, 0x13, PT ;  /* 0x000000130500780c */ /* 0x000fe20003f24270 */
[----:B------:R-:W1:Y:S01]  /*32b0*/  LDC R101, c[0x0][0x238] ;  /* 0x00008e00ff657b82 */ /* 0x000e620000000800 */
[----:B0-----:R-:W-:Y:S01]  /*32c0*/  PRMT R14, RZ, 0x7610, R14 ;  /* 0x00007610ff0e7816 */ /* 0x001fe2000000000e */
[----:B------:R-:W-:Y:S01]  /*32d0*/  IMAD.WIDE R22, R91, 0x2, R148 ;  /* 0x000000025b167825 */ /* 0x000fe200078e0294 */
[----:B------:R-:W-:-:S05]  /*32e0*/  PRMT R119, RZ, 0x7610, R119 ;  /* 0x00007610ff777816 */ /* 0x000fca0000000077 */
[----:B------:R-:W0:Y:S01]  /*32f0*/  LDC R91, c[0x0][0x238] ;  /* 0x00008e00ff5b7b82 */ /* 0x000e220000000800 */
[----:B------:R3:W2:Y:S01]  /*3300*/  @P4 LDG.E.U16 R14, desc[UR14][R16.64] ;  /* 0x0000000e100e4981 */ /* 0x0006a2000c1e1500 */
[----:B------:R-:W-:Y:S01]  /*3310*/  PRMT R15, RZ, 0x7610, R15 ;  /* 0x00007610ff0f7816 */ /* 0x000fe2000000000f */
[----:B------:R-:W-:Y:S01]  /*3320*/  IMAD.WIDE R18, R247, 0x2, R148 ;  /* 0x00000002f7127825 */ /* 0x000fe200078e0294 */
[----:B------:R-:W-:Y:S02]  /*3330*/  PRMT R122, RZ, 0x7610, R122 ;  /* 0x00007610ff7a7816 */ /* 0x000fe4000000007a */
[----:B------:R-:W-:Y:S01]  /*3340*/  PRMT R177, RZ, 0x7610, R177 ;  /* 0x00007610ffb17816 */ /* 0x000fe200000000b1 */
[----:B------:R-:W-:Y:S01]  /*3350*/  IMAD.WIDE R20, R246, 0x2, R148 ;  /* 0x00000002f6147825 */ /* 0x000fe200078e0294 */
[----:B------:R-:W2:Y:S01]  /*3360*/  @P1 LDG.E.U16 R15, desc[UR14][R18.64] ;  /* 0x0000000e120f1981 */ /* 0x000ea2000c1e1500 */
[----:B------:R-:W-:Y:S01]  /*3370*/  PRMT R127, RZ, 0x7610, R127 ;  /* 0x00007610ff7f7816 */ /* 0x000fe2000000007f */
[----:B------:R-:W1:Y:S01]  /*3380*/  LDC R102, c[0x0][0x238] ;  /* 0x00008e00ff667b82 */ /* 0x000e620000000800 */
[----:B---3--:R-:W-:-:S05]  /*3390*/  IMAD.WIDE R16, R244, 0x2, R148 ;  /* 0x00000002f4107825 */ /* 0x008fca00078e0294 */
[----:B------:R3:W4:Y:S01]  /*33a0*/  @P2 LDG.E.U16 R121, desc[UR14][R16.64] ;  /* 0x0000000e10792981 */ /* 0x000722000c1e1500 */
[C---:B------:R-:W-:Y:S01]  /*33b0*/  ISETP.GT.AND P2, PT, R5.reuse, 0x15, PT ;  /* 0x000000150500780c */ /* 0x040fe20003f44270 */
[----:B------:R-:W-:Y:S01]  /*33c0*/  IMAD R90, R90, 0x28, RZ ;  /* 0x000000285a5a7824 */ /* 0x000fe200078e02ff */
[----:B------:R-:W-:Y:S01]  /*33d0*/  ISETP.GT.AND P1, PT, R5, 0x20, PT ;  /* 0x000000200500780c */ /* 0x000fe20003f24270 */
[----:B------:R-:W5:Y:S01]  /*33e0*/  LDC R104, c[0x0][0x238] ;  /* 0x00008e00ff687b82 */ /* 0x000f620000000800 */
[----:B---3--:R-:W-:Y:S01]  /*33f0*/  PRMT R17, RZ, 0x7610, R17 ;  /* 0x00007610ff117816 */ /* 0x008fe20000000011 */
[----:B0-----:R-:W-:Y:S01]  /*3400*/  IMAD R91, R91, 0x19, RZ ;  /* 0x000000195b5b7824 */ /* 0x001fe200078e02ff */
[----:B------:R-:W-:-:S05]  /*3410*/  ISETP.GT.AND P0, PT, R5, RZ, PT ;  /* 0x000000ff0500720c */ /* 0x000fca0003f04270 */
[----:B------:R-:W0:Y:S02]  /*3420*/  LDC R106, c[0x0][0x238] ;  /* 0x00008e00ff6a7b82 */ /* 0x000e240000000800 */
[----:B------:R3:W2:Y:S01]  /*3430*/  @P2 LDG.E.U16 R17, desc[UR14][R88.64] ;  /* 0x0000000e58112981 */ /* 0x0006a2000c1e1500 */
[----:B------:R-:W-:-:S03]  /*3440*/  ISETP.GT.AND P3, PT, R5, 0x28, PT ;  /* 0x000000280500780c */ /* 0x000fc60003f64270 */
[----:B------:R1:W2:Y:S01]  /*3450*/  @P1 LDG.E.U16 R123, desc[UR14][R22.64] ;  /* 0x0000000e167b1981 */ /* 0x0002a2000c1e1500 */
[----:B------:R-:W-:Y:S01]  /*3460*/  ISETP.GT.AND P4, PT, R5, 0x12, PT ;  /* 0x000000120500780c */ /* 0x000fe20003f84270 */
[----:B------:R-:W0:Y:S02]  /*3470*/  LDC R108, c[0x0][0x238] ;  /* 0x00008e00ff6c7b82 */ /* 0x000e240000000800 */
[----:B------:R-:W4:Y:S01]  /*3480*/  @P0 LDG.E.U16 R119, desc[UR14][R148.64] ;  /* 0x0000000e94770981 */ /* 0x000f22000c1e1500 */
[----:B---3--:R-:W-:-:S05]  /*3490*/  IMAD.WIDE R88, R90, 0x2, R148 ;  /* 0x000000025a587825 */ /* 0x008fca00078e0294 */
[----:B------:R-:W3:Y:S01]  /*34a0*/  LDC R90, c[0x0][0x238] ;  /* 0x00008e00ff5a7b82 */ /* 0x000ee20000000800 */
[----:B-1----:R-:W-:Y:S01]  /*34b0*/  IMAD.WIDE R22, R91, 0x2, R148 ;  /* 0x000000025b167825 */ /* 0x002fe200078e0294 */
[----:B------:R-:W-:Y:S01]  /*34c0*/  ISETP.GT.AND P0, PT, R5, 0x14, PT ;  /* 0x000000140500780c */ /* 0x000fe20003f04270 */
[----:B------:R-:W2:Y:S01]  /*34d0*/  @P3 LDG.E.U16 R122, desc[UR14][R88.64] ;  /* 0x0000000e587a3981 */ /* 0x000ea2000c1e1500 */
[----:B------:R-:W-:-:S03]  /*34e0*/  PRMT R16, RZ, 0x7610, R16 ;  /* 0x00007610ff107816 */ /* 0x000fc60000000010 */
[----:B------:R1:W2:Y:S01]  /*34f0*/  @P4 LDG.E.U16 R177, desc[UR14][R20.64] ;  /* 0x0000000e14b14981 */ /* 0x0002a2000c1e1500 */
[----:B------:R-:W0:Y:S01]  /*3500*/  LDC R91, c[0x0][0x238] ;  /* 0x00008e00ff5b7b82 */ /* 0x000e220000000800 */
[C---:B------:R-:W-:Y:S02]  /*3510*/  ISETP.GT.AND P3, PT, R5.reuse, 0x30, PT ;  /* 0x000000300500780c */ /* 0x040fe40003f64270 */
[----:B------:R-:W-:Y:S02]  /*3520*/  ISETP.GT.AND P4, PT, R5, 0x38, PT ;  /* 0x000000380500780c */ /* 0x000fe40003f84270 */
[----:B------:R-:W-:Y:S02]  /*3530*/  PRMT R126, RZ, 0x7610, R126 ;  /* 0x00007610ff7e7816 */ /* 0x000fe4000000007e */
[----:B------:R-:W-:Y:S01]  /*3540*/  PRMT R163, RZ, 0x7610, R163 ;  /* 0x00007610ffa37816 */ /* 0x000fe200000000a3 */
[----:B------:R-:W4:Y:S01]  /*3550*/  LDC R110, c[0x0][0x238] ;  /* 0x00008e00ff6e7b82 */ /* 0x000f220000000800 */
[----:B-1----:R-:W-:-:S05]  /*3560*/  IMAD.WIDE R20, R248, 0x2, R148 ;  /* 0x00000002f8147825 */ /* 0x002fca00078e0294 */
[----:B------:R1:W2:Y:S01]  /*3570*/  @P0 LDG.E.U16 R16, desc[UR14][R20.64] ;  /* 0x0000000e14100981 */ /* 0x0002a2000c1e1500 */
[----:B---3--:R-:W-:Y:S01]  /*3580*/  IMAD R90, R90, 0x30, RZ ;  /* 0x000000305a5a7824 */ /* 0x008fe200078e02ff */
[----:B------:R-:W-:-:S03]  /*3590*/  ISETP.GT.AND P0, PT, R5, 0x16, PT ;  /* 0x000000160500780c */ /* 0x000fc60003f04270 */
[----:B------:R-:W-:Y:S02]  /*35a0*/  IMAD.WIDE R88, R90, 0x2, R148 ;  /* 0x000000025a587825 */ /* 0x000fe400078e0294 */
[----:B------:R-:W3:Y:S02]  /*35b0*/  LDC R90, c[0x0][0x238] ;  /* 0x00008e00ff5a7b82 */ /* 0x000ee40000000800 */
[----:B0-----:R-:W-:Y:S01]  /*35c0*/  IMAD R91, R91, 0x38, RZ ;  /* 0x000000385b5b7824 */ /* 0x001fe200078e02ff */
[----:B------:R0:W2:Y:S01]  /*35d0*/  @P3 LDG.E.U16 R127, desc[UR14][R88.64] ;  /* 0x0000000e587f3981 */ /* 0x0000a2000c1e1500 */
[----:B------:R-:W-:Y:S01]  /*35e0*/  PRMT R18, RZ, 0x7610, R18 ;  /* 0x00007610ff127816 */ /* 0x000fe20000000012 */
[----:B------:R-:W-:Y:S02]  /*35f0*/  IMAD R94, R94, 0x1c, RZ ;  /* 0x0000001c5e5e7824 */ /* 0x000fe400078e02ff */
[----:B-1----:R-:W-:Y:S01]  /*3600*/  IMAD.WIDE R20, R250, 0x2, R148 ;  /* 0x00000002fa147825 */ /* 0x002fe200078e0294 */
[----:B------:R-:W-:-:S04]  /*3610*/  ISETP.GT.AND P1, PT, R5, 0x19, PT ;  /* 0x000000190500780c */ /* 0x000fc80003f24270 */
[----:B------:R-:W2:Y:S01]  /*3620*/  @P0 LDG.E.U16 R18, desc[UR14][R20.64] ;  /* 0x0000000e14120981 */ /* 0x000ea2000c1e1500 */
[----:B0-----:R-:W-:Y:S01]  /*3630*/  IMAD.WIDE R88, R91, 0x2, R148 ;  /* 0x000000025b587825 */ /* 0x001fe200078e0294 */
[----:B------:R-:W-:-:S04]  /*3640*/  ISETP.GT.AND P0, PT, R5, 0x17, PT ;  /* 0x000000170500780c */ /* 0x000fc80003f04270 */
[----:B------:R0:W2:Y:S01]  /*3650*/  @P4 LDG.E.U16 R126, desc[UR14][R88.64] ;  /* 0x0000000e587e4981 */ /* 0x0000a2000c1e1500 */
[----:B------:R-:W-:-:S03]  /*3660*/  PRMT R19, RZ, 0x7610, R19 ;  /* 0x00007610ff137816 */ /* 0x000fc60000000013 */
[----:B------:R1:W2:Y:S01]  /*3670*/  @P1 LDG.E.U16 R163, desc[UR14][R22.64] ;  /* 0x0000000e16a31981 */ /* 0x0002a2000c1e1500 */
[--C-:B0-----:R-:W-:Y:S02]  /*3680*/  IMAD.WIDE R88, R94, 0x2, R148.reuse ;  /* 0x000000025e587825 */ /* 0x101fe400078e0294 */
[----:B------:R-:W0:Y:S02]  /*3690*/  LDC R94, c[0x0][0x238] ;  /* 0x00008e00ff5e7b82 */ /* 0x000e240000000800 */
[----:B------:R-:W-:-:S04]  /*36a0*/  IMAD.WIDE R20, R251, 0x2, R148 ;  /* 0x00000002fb147825 */ /* 0x000fc800078e0294 */
[----:B---3--:R-:W-:Y:S01]  /*36b0*/  IMAD R90, R90, 0x1a, RZ ;  /* 0x0000001a5a5a7824 */ /* 0x008fe200078e02ff */
[----:B------:R-:W3:Y:S01]  /*36c0*/  @P0 LDG.E.U16 R19, desc[UR14][R20.64] ;  /* 0x0000000e14130981 */ /* 0x000ee2000c1e1500 */
[----:B------:R-:W-:Y:S02]  /*36d0*/  ISETP.GT.AND P0, PT, R5, 0x1, PT ;  /* 0x000000010500780c */ /* 0x000fe40003f04270 */
[----:B-1----:R-:W-:Y:S02]  /*36e0*/  IMAD.WIDE R22, R90, 0x2, R148 ;  /* 0x000000025a167825 */ /* 0x002fe400078e0294 */
[----:B------:R-:W1:Y:S01]  /*36f0*/  LDC R90, c[0x0][0x238] ;  /* 0x00008e00ff5a7b82 */ /* 0x000e620000000800 */
[----:B------:R-:W-:Y:S01]  /*3700*/  PRMT R129, RZ, 0x7610, R129 ;  /* 0x00007610ff817816 */ /* 0x000fe20000000081 */
[----:B------:R-:W-:-:S07]  /*3710*/  IMAD.WIDE R92, R92, 0x2, R148 ;  /* 0x000000025c5c7825 */ /* 0x000fce00078e0294 */
[----:B------:R0:W3:Y:S02]  /*3720*/  @P0 LDG.E.U16 R129, desc[UR14][R92.64] ;  /* 0x0000000e5c810981 */ /* 0x0000e4000c1e1500 */
[----:B0-----:R-:W-:-:S04]  /*3730*/  IMAD R94, R94, 0x1e, RZ ;  /* 0x0000001e5e5e7824 */ /* 0x001fc800078e02ff */
[----:B------:R-:W-:Y:S02]  /*3740*/  IMAD.WIDE R92, R94, 0x2, R148 ;  /* 0x000000025e5c7825 */ /* 0x000fe400078e0294 */
[----:B------:R-:W0:Y:S01]  /*3750*/  LDC R94, c[0x0][0x238] ;  /* 0x00008e00ff5e7b82 */ /* 0x000e220000000800 */
[C---:B------:R-:W-:Y:S02]  /*3760*/  ISETP.GT.AND P1, PT, R5.reuse, 0x1b, PT ;  /* 0x0000001b0500780c */ /* 0x040fe40003f24270 */
[----:B------:R-:W-:Y:S01]  /*3770*/  ISETP.GT.AND P2, PT, R5, 0x1a, PT ;  /* 0x0000001a0500780c */ /* 0x000fe20003f44270 */
[----:B-1----:R-:W-:Y:S01]  /*3780*/  IMAD R90, R90, 0x1b, RZ ;  /* 0x0000001b5a5a7824 */ /* 0x002fe200078e02ff */
[----:B------:R-:W-:Y:S01]  /*3790*/  PRMT R20, RZ, 0x7610, R20 ;  /* 0x00007610ff147816 */ /* 0x000fe20000000014 */
[----:B------:R-:W-:Y:S01]  /*37a0*/  IMAD R95, R95, 0x1d, RZ ;  /* 0x0000001d5f5f7824 */ /* 0x000fe200078e02ff */
[----:B------:R-:W-:Y:S01]  /*37b0*/  PRMT R178, RZ, 0x7610, R178 ;  /* 0x00007610ffb27816 */ /* 0x000fe200000000b2 */
[----:B------:R-:W-:Y:S01]  /*37c0*/  IMAD.WIDE R90, R90, 0x2, R148 ;  /* 0x000000025a5a7825 */ /* 0x000fe200078e0294 */
[----:B------:R-:W-:-:S05]  /*37d0*/  ISETP.GT.AND P3, PT, R5, 0x1d, PT ;  /* 0x0000001d0500780c */ /* 0x000fca0003f64270 */
[----:B------:R1:W3:Y:S04]  /*37e0*/  @P1 LDG.E.U16 R20, desc[UR14][R90.64] ;  /* 0x0000000e5a141981 */ /* 0x0002e8000c1e1500 */
[----:B------:R5:W3:Y:S01]  /*37f0*/  @P2 LDG.E.U16 R178, desc[UR14][R22.64] ;  /* 0x0000000e16b22981 */ /* 0x000ae2000c1e1500 */
[----:B-1----:R-:W-:Y:S02]  /*3800*/  IMAD.WIDE R90, R95, 0x2, R148 ;  /* 0x000000025f5a7825 */ /* 0x002fe400078e0294 */
[----:B------:R-:W1:Y:S01]  /*3810*/  LDC R95, c[0x0][0x238] ;  /* 0x00008e00ff5f7b82 */ /* 0x000e620000000800 */
[----:B-----5:R-:W-:Y:S01]  /*3820*/  PRMT R22, RZ, 0x7610, R22 ;  /* 0x00007610ff167816 */ /* 0x020fe20000000016 */
[----:B0-----:R-:W-:Y:S01]  /*3830*/  IMAD R94, R94, 0x1f, RZ ;  /* 0x0000001f5e5e7824 */ /* 0x001fe200078e02ff */
[----:B------:R-:W-:-:S04]  /*3840*/  ISETP.GT.AND P2, PT, R5, 0x1c, PT ;  /* 0x0000001c0500780c */ /* 0x000fc80003f44270 */
[----:B------:R0:W5:Y:S01]  /*3850*/  @P3 LDG.E.U16 R22, desc[UR14][R90.64] ;  /* 0x0000000e5a163981 */ /* 0x000162000c1e1500 */
[----:B------:R-:W-:Y:S02]  /*3860*/  PRMT R21, RZ, 0x7610, R21 ;  /* 0x00007610ff157816 */ /* 0x000fe40000000015 */
[----:B------:R-:W-:Y:S02]  /*3870*/  ISETP.GT.AND P1, PT, R5, 0x1e, PT ;  /* 0x0000001e0500780c */ /* 0x000fe40003f24270 */
[----:B------:R-:W-:-:S04]  /*3880*/  PRMT R23, RZ, 0x7610, R23 ;  /* 0x00007610ff177816 */ /* 0x000fc80000000017 */
[----:B------:R-:W5:Y:S01]  /*3890*/  @P2 LDG.E.U16 R21, desc[UR14][R88.64] ;  /* 0x0000000e58152981 */ /* 0x000f62000c1e1500 */
[----:B0-----:R-:W-:Y:S02]  /*38a0*/  IMAD.WIDE R90, R94, 0x2, R148 ;  /* 0x000000025e5a7825 */ /* 0x001fe400078e0294 */
[----:B------:R-:W0:Y:S01]  /*38b0*/  LDC R94, c[0x0][0x238] ;  /* 0x00008e00ff5e7b82 */ /* 0x000e220000000800 */
[----:B------:R-:W-:Y:S01]  /*38c0*/  ISETP.GT.AND P2, PT, R5, 0x21, PT ;  /* 0x000000210500780c */ /* 0x000fe20003f44270 */
[----:B-1----:R-:W-:Y:S01]  /*38d0*/  IMAD R95, R95, 0x21, RZ ;  /* 0x000000215f5f7824 */ /* 0x002fe200078e02ff */
[C---:B------:R-:W-:Y:S01]  /*38e0*/  ISETP.GT.AND P0, PT, R5.reuse, 0x1f, PT ;  /* 0x0000001f0500780c */ /* 0x040fe20003f04270 */
[----:B------:R1:W5:Y:S01]  /*38f0*/  @P1 LDG.E.U16 R23, desc[UR14][R92.64] ;  /* 0x0000000e5c171981 */ /* 0x000362000c1e1500 */
[----:B------:R-:W-:Y:S02]  /*3900*/  PRMT R165, RZ, 0x7610, R165 ;  /* 0x00007610ffa57816 */ /* 0x000fe400000000a5 */
[----:B------:R-:W-:Y:S01]  /*3910*/  ISETP.GT.AND P1, PT, R5, 0x22, PT ;  /* 0x000000220500780c */ /* 0x000fe20003f24270 */
[----:B-1----:R-:W-:Y:S01]  /*3920*/  IMAD.WIDE R92, R95, 0x2, R148 ;  /* 0x000000025f5c7825 */ /* 0x002fe200078e0294 */
[----:B------:R-:W-:-:S02]  /*3930*/  PRMT R88, RZ, 0x7610, R88 ;  /* 0x00007610ff587816 */ /* 0x000fc40000000058 */
[----:B------:R-:W-:-:S03]  /*3940*/  PRMT R180, RZ, 0x7610, R180 ;  /* 0x00007610ffb47816 */ /* 0x000fc600000000b4 */
[----:B------:R-:W5:Y:S01]  /*3950*/  @P2 LDG.E.U16 R165, desc[UR14][R92.64] ;  /* 0x0000000e5ca52981 */ /* 0x000f62000c1e1500 */
[----:B------:R-:W-:Y:S01]  /*3960*/  ISETP.GT.AND P2, PT, R5, 0x24, PT ;  /* 0x000000240500780c */ /* 0x000fe20003f44270 */
[----:B0-----:R-:W-:Y:S02]  /*3970*/  IMAD R94, R94, 0x22, RZ ;  /* 0x000000225e5e7824 */ /* 0x001fe400078e02ff */
[----:B------:R0:W5:Y:S01]  /*3980*/  @P0 LDG.E.U16 R88, desc[UR14][R90.64] ;  /* 0x0000000e5a580981 */ /* 0x000162000c1e1500 */
[----:B------:R-:W-:Y:S02]  /*3990*/  IMAD R98, R98, 0x24, RZ ;  /* 0x0000002462627824 */ /* 0x000fe400078e02ff */
[----:B------:R-:W-:-:S05]  /*39a0*/  IMAD.WIDE R94, R94, 0x2, R148 ;  /* 0x000000025e5e7825 */ /* 0x000fca00078e0294 */
[----:B------:R1:W5:Y:S01]  /*39b0*/  @P1 LDG.E.U16 R180, desc[UR14][R94.64] ;  /* 0x0000000e5eb41981 */ /* 0x000362000c1e1500 */
[----:B0-----:R-:W-:Y:S01]  /*39c0*/  PRMT R90, RZ, 0x7610, R90 ;  /* 0x00007610ff5a7816 */ /* 0x001fe2000000005a */
[----:B------:R-:W-:Y:S02]  /*39d0*/  IMAD R100, R100, 0x27, RZ ;  /* 0x0000002764647824 */ /* 0x000fe400078e02ff */
[--C-:B-1----:R-:W-:Y:S01]  /*39e0*/  IMAD.WIDE R94, R98, 0x2, R148.reuse ;  /* 0x00000002625e7825 */ /* 0x102fe200078e0294 */
[----:B------:R-:W-:Y:S01]  /*39f0*/  ISETP.GT.AND P3, PT, R5, 0x23, PT ;  /* 0x000000230500780c */ /* 0x000fe20003f64270 */
[----:B------:R-:W0:Y:S03]  /*3a00*/  LDC R98, c[0x0][0x238] ;  /* 0x00008e00ff627b82 */ /* 0x000e260000000800 */
[----:B------:R1:W5:Y:S02]  /*3a10*/  @P2 LDG.E.U16 R90, desc[UR14][R94.64] ;  /* 0x0000000e5e5a2981 */ /* 0x000364000c1e1500 */
[----:B-1----:R-:W-:-:S03]  /*3a20*/  IMAD.WIDE R94, R100, 0x2, R148 ;  /* 0x00000002645e7825 */ /* 0x002fc600078e0294 */
[----:B------:R-:W1:Y:S01]  /*3a30*/  LDC R100, c[0x0][0x238] ;  /* 0x00008e00ff647b82 */ /* 0x000e620000000800 */
[----:B------:R-:W-:Y:S01]  /*3a40*/  IMAD R96, R96, 0x23, RZ ;  /* 0x0000002360607824 */ /* 0x000fe200078e02ff */
[----:B------:R-:W-:Y:S02]  /*3a50*/  ISETP.GT.AND P1, PT, R5, 0x25, PT ;  /* 0x000000250500780c */ /* 0x000fe40003f24270 */
[----:B------:R-:W-:Y:S01]  /*3a60*/  PRMT R89, RZ, 0x7610, R89 ;  /* 0x00007610ff597816 */ /* 0x000fe20000000059 */
[----:B------:R-:W-:Y:S01]  /*3a70*/  IMAD.WIDE R96, R96, 0x2, R148 ;  /* 0x0000000260607825 */ /* 0x000fe200078e0294 */
[----:B------:R-:W-:-:S03]  /*3a80*/  PRMT R91, RZ, 0x7610, R91 ;  /* 0x00007610ff5b7816 */ /* 0x000fc6000000005b */
[----:B------:R-:W-:Y:S01]  /*3a90*/  IMAD R99, R99, 0x25, RZ ;  /* 0x0000002563637824 */ /* 0x000fe200078e02ff */
[----:B------:R4:W5:Y:S03]  /*3aa0*/  @P3 LDG.E.U16 R89, desc[UR14][R96.64] ;  /* 0x0000000e60593981 */ /* 0x000966000c1e1500 */
[----:B----4-:R-:W-:-:S04]  /*3ab0*/  IMAD.WIDE R96, R99, 0x2, R148 ;  /* 0x0000000263607825 */ /* 0x010fc800078e0294 */
[----:B-1----:R-:W-:Y:S01]  /*3ac0*/  IMAD R100, R100, 0x29, RZ ;  /* 0x0000002964647824 */ /* 0x002fe200078e02ff */
[----:B------:R1:W4:Y:S03]  /*3ad0*/  @P1 LDG.E.U16 R91, desc[UR14][R96.64] ;  /* 0x0000000e605b1981 */ /* 0x000326000c1e1500 */
[----:B-1----:R-:W-:Y:S02]  /*3ae0*/  IMAD.WIDE R96, R100, 0x2, R148 ;  /* 0x0000000264607825 */ /* 0x002fe400078e0294 */
[----:B------:R-:W1:Y:S01]  /*3af0*/  LDC R100, c[0x0][0x238] ;  /* 0x00008e00ff647b82 */ /* 0x000e620000000800 */
[C---:B------:R-:W-:Y:S02]  /*3b00*/  ISETP.GT.AND P0, PT, R5.reuse, 0x29, PT ;  /* 0x000000290500780c */ /* 0x040fe40003f04270 */
[----:B------:R-:W-:Y:S01]  /*3b10*/  ISETP.GT.AND P3, PT, R5, 0x26, PT ;  /* 0x000000260500780c */ /* 0x000fe20003f64270 */
[----:B0-----:R-:W-:Y:S01]  /*3b20*/  IMAD R98, R98, 0x26, RZ ;  /* 0x0000002662627824 */ /* 0x001fe200078e02ff */
[----:B------:R-:W-:Y:S01]  /*3b30*/  PRMT R187, RZ, 0x7610, R187 ;  /* 0x00007610ffbb7816 */ /* 0x000fe200000000bb */
[----:B------:R-:W-:Y:S01]  /*3b40*/  IMAD R101, R101, 0x2a, RZ ;  /* 0x0000002a65657824 */ /* 0x000fe200078e02ff */
[----:B------:R-:W-:Y:S01]  /*3b50*/  PRMT R92, RZ, 0x7610, R92 ;  /* 0x00007610ff5c7816 */ /* 0x000fe2000000005c */
[----:B------:R-:W-:Y:S01]  /*3b60*/  IMAD.WIDE R98, R98, 0x2, R148 ;  /* 0x0000000262627825 */ /* 0x000fe200078e0294 */
[----:B------:R-:W-:-:S05]  /*3b70*/  ISETP.GT.AND P4, PT, R5, 0x27, PT ;  /* 0x000000270500780c */ /* 0x000fca0003f84270 */
[----:B------:R0:W4:Y:S04]  /*3b80*/  @P0 LDG.E.U16 R187, desc[UR14][R96.64] ;  /* 0x0000000e60bb0981 */ /* 0x000128000c1e1500 */
[----:B------:R2:W4:Y:S01]  /*3b90*/  @P3 LDG.E.U16 R92, desc[UR14][R98.64] ;  /* 0x0000000e625c3981 */ /* 0x000522000c1e1500 */
[----:B-1----:R-:W-:Y:S02]  /*3ba0*/  IMAD R100, R100, 0x39, RZ ;  /* 0x0000003964647824 */ /* 0x002fe400078e02ff */
[--C-:B0-----:R-:W-:Y:S02]  /*3bb0*/  IMAD.WIDE R96, R101, 0x2, R148.reuse ;  /* 0x0000000265607825 */ /* 0x101fe400078e0294 */
[----:B------:R-:W0:Y:S02]  /*3bc0*/  LDC R101, c[0x0][0x238] ;  /* 0x00008e00ff657b82 */ /* 0x000e240000000800 */
[----:B--2---:R-:W-:-:S06]  /*3bd0*/  IMAD.WIDE R98, R100, 0x2, R148 ;  /* 0x0000000264627825 */ /* 0x004fcc00078e0294 */
[----:B------:R-:W1:Y:S01]  /*3be0*/  LDC R100, c[0x0][0x238] ;  /* 0x00008e00ff647b82 */ /* 0x000e620000000800 */
[----:B------:R-:W-:Y:S02]  /*3bf0*/  PRMT R93, RZ, 0x7610, R93 ;  /* 0x00007610ff5d7816 */ /* 0x000fe4000000005d */
[----:B------:R-:W-:-:S04]  /*3c00*/  ISETP.GT.AND P1, PT, R5, 0x2a, PT ;  /* 0x0000002a0500780c */ /* 0x000fc80003f24270 */
[----:B------:R-:W2:Y:S01]  /*3c10*/  @P4 LDG.E.U16 R93, desc[UR14][R94.64] ;  /* 0x0000000e5e5d4981 */ /* 0x000ea2000c1e1500 */
[----:B------:R-:W-:Y:S02]  /*3c20*/  ISETP.GT.AND P4, PT, R5, 0x39, PT ;  /* 0x000000390500780c */ /* 0x000fe40003f84270 */
[----:B------:R-:W-:Y:S02]  /*3c30*/  PRMT R182, RZ, 0x7610, R182 ;  /* 0x00007610ffb67816 */ /* 0x000fe400000000b6 */
[----:B------:R-:W-:Y:S01]  /*3c40*/  PRMT R183, RZ, 0x7610, R183 ;  /* 0x00007610ffb77816 */ /* 0x000fe200000000b7 */
[----:B0-----:R-:W-:-:S03]  /*3c50*/  IMAD R101, R101, 0x2b, RZ ;  /* 0x0000002b65657824 */ /* 0x001fc600078e02ff */
[----:B------:R0:W2:Y:S01]  /*3c60*/  @P1 LDG.E.U16 R182, desc[UR14][R96.64] ;  /* 0x0000000e60b61981 */ /* 0x0000a2000c1e1500 */
[----:B------:R-:W-:-:S04]  /*3c70*/  IMAD R102, R102, 0x31, RZ ;  /* 0x0000003166667824 */ /* 0x000fc800078e02ff */
[----:B------:R0:W2:Y:S01]  /*3c80*/  @P4 LDG.E.U16 R183, desc[UR14][R98.64] ;  /* 0x0000000e62b74981 */ /* 0x0000a2000c1e1500 */
[----:B-1----:R-:W-:Y:S02]  /*3c90*/  IMAD R100, R100, 0x2c, RZ ;  /* 0x0000002c64647824 */ /* 0x002fe400078e02ff */
[--C-:B0-----:R-:W-:Y:S02]  /*3ca0*/  IMAD.WIDE R96, R101, 0x2, R148.reuse ;  /* 0x0000000265607825 */ /* 0x101fe400078e0294 */
[----:B------:R-:W0:Y:S02]  /*3cb0*/  LDC R101, c[0x0][0x238] ;  /* 0x00008e00ff657b82 */ /* 0x000e240000000800 */
[----:B------:R-:W-:-:S06]  /*3cc0*/  IMAD.WIDE R98, R100, 0x2, R148 ;  /* 0x0000000264627825 */ /* 0x000fcc00078e0294 */
[----:B------:R-:W1:Y:S01]  /*3cd0*/  LDC R100, c[0x0][0x238] ;  /* 0x00008e00ff647b82 */ /* 0x000e620000000800 */
[----:B------:R-:W-:Y:S01]  /*3ce0*/  IMAD.WIDE R94, R102, 0x2, R148 ;  /* 0x00000002665e7825 */ /* 0x000fe200078e0294 */
[----:B------:R-:W-:-:S06]  /*3cf0*/  ISETP.GT.AND P3, PT, R5, 0x31, PT ;  /* 0x000000310500780c */ /* 0x000fcc0003f64270 */
[----:B------:R-:W3:Y:S01]  /*3d00*/  LDC R102, c[0x0][0x238] ;  /* 0x00008e00ff667b82 */ /* 0x000ee20000000800 */
[C---:B------:R-:W-:Y:S02]  /*3d10*/  ISETP.GT.AND P0, PT, R5.reuse, 0x2b, PT ;  /* 0x0000002b0500780c */ /* 0x040fe40003f04270 */
[----:B------:R-:W-:Y:S02]  /*3d20*/  PRMT R185, RZ, 0x7610, R185 ;  /* 0x00007610ffb97816 */ /* 0x000fe400000000b9 */
[----:B------:R-:W-:-:S04]  /*3d30*/  ISETP.GT.AND P2, PT, R5, 0x2c, PT ;  /* 0x0000002c0500780c */ /* 0x000fc80003f44270 */
[----:B------:R0:W2:Y:S01]  /*3d40*/  @P3 LDG.E.U16 R185, desc[UR14][R94.64] ;  /* 0x0000000e5eb93981 */ /* 0x0000a2000c1e1500 */
[----:B------:R-:W-:Y:S01]  /*3d50*/  ISETP.GT.AND P3, PT, R5, 0x2e, PT ;  /* 0x0000002e0500780c */ /* 0x000fe20003f64270 */
[----:B0-----:R-:W-:Y:S01]  /*3d60*/  IMAD R101, R101, 0x2d, RZ ;  /* 0x0000002d65657824 */ /* 0x001fe200078e02ff */
[----:B------:R-:W-:Y:S02]  /*3d70*/  PRMT R94, RZ, 0x7610, R94 ;  /* 0x00007610ff5e7816 */ /* 0x000fe4000000005e */
[----:B------:R-:W-:Y:S01]  /*3d80*/  PRMT R95, RZ, 0x7610, R95 ;  /* 0x00007610ff5f7816 */ /* 0x000fe2000000005f */
[----:B-1----:R-:W-:-:S03]  /*3d90*/  IMAD R100, R100, 0x2e, RZ ;  /* 0x0000002e64647824 */ /* 0x002fc600078e02ff */
[----:B------:R0:W2:Y:S01]  /*3da0*/  @P0 LDG.E.U16 R94, desc[UR14][R96.64] ;  /* 0x0000000e605e0981 */ /* 0x0000a2000c1e1500 */
[----:B---3--:R-:W-:-:S03]  /*3db0*/  IMAD R102, R102, 0x2f, RZ ;  /* 0x0000002f66667824 */ /* 0x008fc600078e02ff */
[----:B------:R1:W3:Y:S01]  /*3dc0*/  @P2 LDG.E.U16 R95, desc[UR14][R98.64] ;  /* 0x0000000e625f2981 */ /* 0x0002e2000c1e1500 */
[----:B0-----:R-:W-:Y:S01]  /*3dd0*/  PRMT R97, RZ, 0x7610, R97 ;  /* 0x00007610ff617816 */ /* 0x001fe20000000061 */
[----:B-1----:R-:W-:-:S04]  /*3de0*/  IMAD.WIDE R98, R101, 0x2, R148 ;  /* 0x0000000265627825 */ /* 0x002fc800078e0294 */
[----:B------:R-:W-:-:S05]  /*3df0*/  IMAD.WIDE R100, R100, 0x2, R148 ;  /* 0x0000000264647825 */ /* 0x000fca00078e0294 */
[----:B------:R0:W3:Y:S01]  /*3e00*/  @P3 LDG.E.U16 R97, desc[UR14][R100.64] ;  /* 0x0000000e64613981 */ /* 0x0000e2000c1e1500 */
[C---:B------:R-:W-:Y:S01]  /*3e10*/  ISETP.GT.AND P1, PT, R5.reuse, 0x2d, PT ;  /* 0x0000002d0500780c */ /* 0x040fe20003f24270 */
[----:B0-----:R-:W-:Y:S02]  /*3e20*/  IMAD.WIDE R100, R102, 0x2, R148 ;  /* 0x0000000266647825 */ /* 0x001fe400078e0294 */
[----:B------:R-:W0:Y:S01]  /*3e30*/  LDC R102, c[0x0][0x238] ;  /* 0x00008e00ff667b82 */ /* 0x000e220000000800 */
[----:B------:R-:W-:Y:S02]  /*3e40*/  ISETP.GT.AND P0, PT, R5, 0x2f, PT ;  /* 0x0000002f0500780c */ /* 0x000fe40003f04270 */
[----:B------:R-:W-:-:S07]  /*3e50*/  PRMT R96, RZ, 0x7610, R96 ;  /* 0x00007610ff607816 */ /* 0x000fce0000000060 */
[----:B------:R1:W3:Y:S02]  /*3e60*/  @P1 LDG.E.U16 R96, desc[UR14][R98.64] ;  /* 0x0000000e62601981 */ /* 0x0002e4000c1e1500 */
[----:B-1----:R-:W-:Y:S01]  /*3e70*/  PRMT R98, RZ, 0x7610, R98 ;  /* 0x00007610ff627816 */ /* 0x002fe20000000062 */
[----:B0-----:R-:W-:-:S05]  /*3e80*/  IMAD R102, R102, 0x32, RZ ;  /* 0x0000003266667824 */ /* 0x001fca00078e02ff */
[----:B------:R0:W3:Y:S02]  /*3e90*/  @P0 LDG.E.U16 R98, desc[UR14][R100.64] ;  /* 0x0000000e64620981 */ /* 0x0000e4000c1e1500 */
[----:B0-----:R-:W-:Y:S02]  /*3ea0*/  IMAD.WIDE R100, R102, 0x2, R148 ;  /* 0x0000000266647825 */ /* 0x001fe400078e0294 */
[----:B------:R-:W0:Y:S01]  /*3eb0*/  LDC R102, c[0x0][0x238] ;  /* 0x00008e00ff667b82 */ /* 0x000e220000000800 */
[----:B------:R-:W-:Y:S02]  /*3ec0*/  ISETP.GT.AND P1, PT, R5, 0x32, PT ;  /* 0x000000320500780c */ /* 0x000fe40003f24270 */
[----:B------:R-:W-:-:S11]  /*3ed0*/  PRMT R184, RZ, 0x7610, R184 ;  /* 0x00007610ffb87816 */ /* 0x000fd600000000b8 */
[----:B------:R1:W3:Y:S01]  /*3ee0*/  @P1 LDG.E.U16 R184, desc[UR14][R100.64] ;  /* 0x0000000e64b81981 */ /* 0x0002e2000c1e1500 */
[----:B0-----:R-:W-:-:S04]  /*3ef0*/  IMAD R102, R102, 0x33, RZ ;  /* 0x0000003366667824 */ /* 0x001fc800078e02ff */
[----:B-1----:R-:W-:Y:S02]  /*3f00*/  IMAD.WIDE R100, R102, 0x2, R148 ;  /* 0x0000000266647825 */ /* 0x002fe400078e0294 */
[----:B------:R-:W0:Y:S01]  /*3f10*/  LDC R102, c[0x0][0x238] ;  /* 0x00008e00ff667b82 */ /* 0x000e220000000800 */
[C---:B------:R-:W-:Y:S02]  /*3f20*/  ISETP.GT.AND P0, PT, R5.reuse, 0x33, PT ;  /* 0x000000330500780c */ /* 0x040fe40003f04270 */
[----:B------:R-:W-:Y:S02]  /*3f30*/  ISETP.GT.AND P1, PT, R5, 0x34, PT ;  /* 0x000000340500780c */ /* 0x000fe40003f24270 */
[----:B------:R-:W-:Y:S01]  /*3f40*/  PRMT R99, RZ, 0x7610, R99 ;  /* 0x00007610ff637816 */ /* 0x000fe20000000063 */
[----:B------:R-:W-:-:S08]  /*3f50*/  IMAD R104, R104, 0x35, RZ ;  /* 0x0000003568687824 */ /* 0x000fd000078e02ff */
[----:B------:R1:W3:Y:S01]  /*3f60*/  @P0 LDG.E.U16 R99, desc[UR14][R100.64] ;  /* 0x0000000e64630981 */ /* 0x0002e2000c1e1500 */
[----:B0-----:R-:W-:Y:S01]  /*3f70*/  IMAD R102, R102, 0x34, RZ ;  /* 0x0000003466667824 */ /* 0x001fe200078e02ff */
[----:B-1----:R-:W-:-:S03]  /*3f80*/  PRMT R100, RZ, 0x7610, R100 ;  /* 0x00007610ff647816 */ /* 0x002fc60000000064 */
[----:B------:R-:W-:-:S05]  /*3f90*/  IMAD.WIDE R102, R102, 0x2, R148 ;  /* 0x0000000266667825 */ /* 0x000fca00078e0294 */
[----:B------:R0:W3:Y:S02]  /*3fa0*/  @P1 LDG.E.U16 R100, desc[UR14][R102.64] ;  /* 0x0000000e66641981 */ /* 0x0000e4000c1e1500 */
[----:B0-----:R-:W-:Y:S02]  /*3fb0*/  IMAD.WIDE R102, R104, 0x2, R148 ;  /* 0x0000000268667825 */ /* 0x001fe400078e0294 */
        /* <DEDUP_REMOVED lines=42> */
[----:B------:R-:W-:-:S09]  /*4260*/  PRMT R107, RZ, 0x7610, R107 ;  /* 0x00007610ff6b7816 */ /* 0x000fd2000000006b */
[----:B------:R1:W3:Y:S01]  /*4270*/  @P0 LDG.E.U16 R107, desc[UR14][R108.64] ;  /* 0x0000000e6c6b0981 */ /* 0x0002e2000c1e1500 */
[----:B0-----:R-:W-:Y:S01]  /*4280*/  IMAD R110, R110, 0x3f, RZ ;  /* 0x0000003f6e6e7824 */ /* 0x001fe200078e02ff */
[----:B-1----:R-:W-:-:S03]  /*4290*/  PRMT R108, RZ, 0x7610, R108 ;  /* 0x00007610ff6c7816 */ /* 0x002fc6000000006c */
[----:B------:R-:W-:-:S05]  /*42a0*/  IMAD.WIDE R110, R110, 0x2, R148 ;  /* 0x000000026e6e7825 */ /* 0x000fca00078e0294 */
[----:B------:R0:W3:Y:S01]  /*42b0*/  @P1 LDG.E.U16 R108, desc[UR14][R110.64] ;  /* 0x0000000e6e6c1981 */ /* 0x0000e2000c1e1500 */
[----:B------:R-:W-:Y:S01]  /*42c0*/  BAR.SYNC.DEFER_BLOCKING 0x0 ;  /* 0x0000000000007b1d */ /* 0x000fe20000010000 */
[----:B------:R-:W-:Y:S02]  /*42d0*/  ISETP.GE.AND P0, PT, R3, R5, PT ;  /* 0x000000050300720c */ /* 0x000fe40003f06270 */
[----:B------:R-:W-:Y:S01]  /*42e0*/  PRMT R109, RZ, 0x7610, R109 ;  /* 0x00007610ff6d7816 */ /* 0x000fe2000000006d */
[----:B0-----:R-:W-:-:S04]  /*42f0*/  IMAD.WIDE R110, R198, 0x2, R154 ;  /* 0x00000002c66e7825 */ /* 0x001fc800078e029a */
[----:B------:R-:W-:-:S06]  /*4300*/  IMAD.WIDE R112, R198, 0x2, R156 ;  /* 0x00000002c6707825 */ /* 0x000fcc00078e029c */
[----:B------:R0:W3:Y:S02]  /*4310*/  @!P0 LDG.E.U16 R109, desc[UR14][R110.64] ;  /* 0x0000000e6e6d8981 */ /* 0x0000e4000c1e1500 */
[----:B0-----:R-:W-:Y:S02]  /*4320*/  PRMT R110, RZ, 0x7610, R110 ;  /* 0x00007610ff6e7816 */ /* 0x001fe4000000006e */
[----:B------:R-:W-:-:S04]  /*4330*/  PRMT R111, RZ, 0x7610, R111 ;  /* 0x00007610ff6f7816 */ /* 0x000fc8000000006f */
[----:B------:R0:W3:Y:S01]  /*4340*/  @!P0 LDG.E.U16 R110, desc[UR14][R112.64] ;  /* 0x0000000e706e8981 */ /* 0x0000e2000c1e1500 */
[----:B------:R-:W-:-:S04]  /*4350*/  IMAD.WIDE R114, R198, 0x2, R150 ;  /* 0x00000002c6727825 */ /* 0x000fc800078e0296 */
[----:B0-----:R-:W-:-:S05]  /*4360*/  IMAD.WIDE R112, R198, 0x2, R152 ;  /* 0x00000002c6707825 */ /* 0x001fca00078e0298 */
[----:B------:R0:W3:Y:S01]  /*4370*/  @!P0 LDG.E.U16 R111, desc[UR14][R112.64] ;  /* 0x0000000e706f8981 */ /* 0x0000e2000c1e1500 */
[----:B------:R-:W-:Y:S02]  /*4380*/  LOP3.LUT R145, R145, R144, RZ, 0x3c, !PT ;  /* 0x0000009091917212 */ /* 0x000fe400078e3cff */
[----:B0-----:R-:W-:Y:S02]  /*4390*/  PRMT R112, RZ, 0x7610, R112 ;  /* 0x00007610ff707816 */ /* 0x001fe40000000070 */
[----:B------:R-:W-:-:S04]  /*43a0*/  PRMT R113, RZ, 0x7610, R113 ;  /* 0x00007610ff717816 */ /* 0x000fc80000000071 */
[----:B------:R0:W3:Y:S01]  /*43b0*/  @!P0 LDG.E.U16 R112, desc[UR14][R114.64] ;  /* 0x0000000e72708981 */ /* 0x0000e2000c1e1500 */
[----:B------:R-:W-:Y:S01]  /*43c0*/  LOP3.LUT R144, R145, R144, RZ, 0x3c, !PT ;  /* 0x0000009091907212 */ /* 0x000fe200078e3cff */
[----:B------:R-:W-:Y:S01]  /*43d0*/  IMAD.WIDE R116, R198, 0x2, R146 ;  /* 0x00000002c6747825 */ /* 0x000fe200078e0292 */
[----:B------:R-:W-:-:S03]  /*43e0*/  LOP3.LUT R143, R143, R142, RZ, 0x3c, !PT ;  /* 0x0000008e8f8f7212 */ /* 0x000fc600078e3cff */
[----:B0-----:R-:W-:Y:S01]  /*43f0*/  IMAD.WIDE R114, R198, 0x2, R138 ;  /* 0x00000002c6727825 */ /* 0x001fe200078e028a */
[----:B------:R-:W-:-:S04]  /*4400*/  LOP3.LUT R145, R145, R144, RZ, 0x3c, !PT ;  /* 0x0000009091917212 */ /* 0x000fc800078e3cff */
[----:B------:R0:W3:Y:S01]  /*4410*/  @!P0 LDG.E.U16 R113, desc[UR14][R114.64] ;  /* 0x0000000e72718981 */ /* 0x0000e2000c1e1500 */
[----:B------:R-:W-:Y:S02]  /*4420*/  LOP3.LUT R142, R143, R142, RZ, 0x3c, !PT ;  /* 0x0000008e8f8e7212 */ /* 0x000fe400078e3cff */
[----:B0-----:R-:W-:Y:S02]  /*4430*/  PRMT R114, RZ, 0x7610, R114 ;  /* 0x00007610ff727816 */ /* 0x001fe40000000072 */
[----:B------:R-:W-:-:S04]  /*4440*/  PRMT R115, RZ, 0x7610, R115 ;  /* 0x00007610ff737816 */ /* 0x000fc80000000073 */
[----:B------:R0:W3:Y:S01]  /*4450*/  @!P0 LDG.E.U16 R114, desc[UR14][R116.64] ;  /* 0x0000000e74728981 */ /* 0x0000e2000c1e1500 */
[----:B------:R-:W-:Y:S02]  /*4460*/  LOP3.LUT R143, R143, R142, RZ, 0x3c, !PT ;  /* 0x0000008e8f8f7212 */ /* 0x000fe400078e3cff */
[----:B------:R-:W-:Y:S01]  /*4470*/  LOP3.LUT R141, R141, R140, RZ, 0x3c, !PT ;  /* 0x0000008c8d8d7212 */ /* 0x000fe200078e3cff */
[----:B------:R-:W-:Y:S01]  /*4480*/  STS.U16 [R2+UR12], R119 ;  /* 0x0000007702007988 */ /* 0x000fe2000800040c */
[----:B0-----:R-:W-:-:S03]  /*4490*/  IMAD.WIDE R116, R198, 0x2, R144 ;  /* 0x00000002c6747825 */ /* 0x001fc600078e0290 */
[----:B------:R0:W-:Y:S04]  /*44a0*/  STS.U16 [R2+UR12+0x400], R118 ;  /* 0x0004007602007988 */ /* 0x0001e8000800040c */
[----:B------:R1:W3:Y:S01]  /*44b0*/  @!P0 LDG.E.U16 R115, desc[UR14][R116.64] ;  /* 0x0000000e74738981 */ /* 0x0002e2000c1e1500 */
[----:B------:R-:W-:Y:S01]  /*44c0*/  LOP3.LUT R140, R141, R140, RZ, 0x3c, !PT ;  /* 0x0000008c8d8c7212 */ /* 0x000fe200078e3cff */
[----:B0-----:R-:W-:Y:S01]  /*44d0*/  IMAD.WIDE R118, R198, 0x2, R142 ;  /* 0x00000002c6767825 */ /* 0x001fe200078e028e */
[----:B-1----:R-:W-:Y:S02]  /*44e0*/  PRMT R116, RZ, 0x7610, R116 ;  /* 0x00007610ff747816 */ /* 0x002fe40000000074 */
[----:B------:R-:W-:Y:S02]  /*44f0*/  PRMT R117, RZ, 0x7610, R117 ;  /* 0x00007610ff757816 */ /* 0x000fe40000000075 */
[----:B------:R-:W-:-:S02]  /*4500*/  LOP3.LUT R137, R137, R136, RZ, 0x3c, !PT ;  /* 0x0000008889897212 */ /* 0x000fc400078e3cff */
[----:B------:R0:W3:Y:S01]  /*4510*/  @!P0 LDG.E.U16 R116, desc[UR14][R118.64] ;  /* 0x0000000e76748981 */ /* 0x0000e2000c1e1500 */
[----:B------:R-:W-:Y:S02]  /*4520*/  LOP3.LUT R141, R141, R140, RZ, 0x3c, !PT ;  /* 0x0000008c8d8d7212 */ /* 0x000fe400078e3cff */
[----:B------:R-:W-:Y:S01]  /*4530*/  LOP3.LUT R136, R137, R136, RZ, 0x3c, !PT ;  /* 0x0000008889887212 */ /* 0x000fe200078e3cff */
[----:B------:R-:W-:Y:S01]  /*4540*/  STS.U16 [R2+UR12+0x800], R121 ;  /* 0x0008007902007988 */ /* 0x000fe2000800040c */
[----:B0-----:R-:W-:-:S03]  /*4550*/  IMAD.WIDE R118, R198, 0x2, R130 ;  /* 0x00000002c6767825 */ /* 0x001fc600078e0282 */
[----:B------:R0:W-:Y:S01]  /*4560*/  STS.U16 [R2+UR12+0xc00], R120 ;  /* 0x000c007802007988 */ /* 0x0001e2000800040c */
[----:B------:R-:W-:-:S03]  /*4570*/  LOP3.LUT R135, R135, R134, RZ, 0x3c, !PT ;  /* 0x0000008687877212 */ /* 0x000fc600078e3cff */
[----:B------:R1:W3:Y:S01]  /*4580*/  @!P0 LDG.E.U16 R117, desc[UR14][R118.64] ;  /* 0x0000000e76758981 */ /* 0x0002e2000c1e1500 */
[----:B------:R-:W-:Y:S01]  /*4590*/  LOP3.LUT R137, R137, R136, RZ, 0x3c, !PT ;  /* 0x0000008889897212 */ /* 0x000fe200078e3cff */
[----:B0-----:R-:W-:Y:S01]  /*45a0*/  IMAD.WIDE R120, R198, 0x2, R140 ;  /* 0x00000002c6787825 */ /* 0x001fe200078e028c */
[----:B-1----:R-:W-:Y:S02]  /*45b0*/  PRMT R118, RZ, 0x7610, R118 ;  /* 0x00007610ff767816 */ /* 0x002fe40000000076 */
[----:B------:R-:W-:Y:S02]  /*45c0*/  LOP3.LUT R134, R135, R134, RZ, 0x3c, !PT ;  /* 0x0000008687867212 */ /* 0x000fe400078e3cff */
[----:B------:R-:W-:Y:S02]  /*45d0*/  PRMT R119, RZ, 0x7610, R119 ;  /* 0x00007610ff777816 */ /* 0x000fe40000000077 */
[----:B------:R0:W3:Y:S01]  /*45e0*/  @!P0 LDG.E.U16 R118, desc[UR14][R120.64] ;  /* 0x0000000e78768981 */ /* 0x0000e2000c1e1500 */
[----:B------:R-:W-:-:S02]  /*45f0*/  LOP3.LUT R125, R125, R124, RZ, 0x3c, !PT ;  /* 0x0000007c7d7d7212 */ /* 0x000fc400078e3cff */
[----:B------:R-:W-:Y:S02]  /*4600*/  LOP3.LUT R135, R135, R134, RZ, 0x3c, !PT ;  /* 0x0000008687877212 */ /* 0x000fe400078e3cff */
[----:B------:R-:W-:Y:S01]  /*4610*/  LOP3.LUT R124, R125, R124, RZ, 0x3c, !PT ;  /* 0x0000007c7d7c7212 */ /* 0x000fe200078e3cff */
[----:B0-----:R-:W-:Y:S01]  /*4620*/  IMAD.WIDE R120, R198, 0x2, R136 ;  /* 0x00000002c6787825 */ /* 0x001fe200078e0288 */
[----:B------:R-:W-:Y:S01]  /*4630*/  STS.U16 [R2+UR12+0x1000], R123 ;  /* 0x0010007b02007988 */ /* 0x000fe2000800040c */
[----:B------:R-:W-:-:S03]  /*4640*/  LOP3.LUT R133, R133, R132, RZ, 0x3c, !PT ;  /* 0x0000008485857212 */ /* 0x000fc600078e3cff */
[----:B------:R0:W3:Y:S01]  /*4650*/  @!P0 LDG.E.U16 R119, desc[UR14][R120.64] ;  /* 0x0000000e78778981 */ /* 0x0000e2000c1e1500 */
[----:B------:R-:W-:-:S03]  /*4660*/  LOP3.LUT R125, R125, R124, RZ, 0x3c, !PT ;  /* 0x0000007c7d7d7212 */ /* 0x000fc600078e3cff */
[----:B------:R1:W-:Y:S01]  /*4670*/  STS.U16 [R2+UR12+0x1400], R122 ;  /* 0x0014007a02007988 */ /* 0x0003e2000800040c */
[----:B------:R-:W-:Y:S02]  /*4680*/  LOP3.LUT R132, R133, R132, RZ, 0x3c, !PT ;  /* 0x0000008485847212 */ /* 0x000fe400078e3cff */
[----:B0-----:R-:W-:Y:S01]  /*4690*/  PRMT R120, RZ, 0x7610, R120 ;  /* 0x00007610ff787816 */ /* 0x001fe20000000078 */
[----:B-1----:R-:W-:Y:S01]  /*46a0*/  IMAD.WIDE R122, R198, 0x2, R134 ;  /* 0x00000002c67a7825 */ /* 0x002fe200078e0286 */
[----:B------:R-:W-:-:S04]  /*46b0*/  PRMT R121, RZ, 0x7610, R121 ;  /* 0x00007610ff797816 */ /* 0x000fc80000000079 */
[----:B------:R0:W3:Y:S01]  /*46c0*/  @!P0 LDG.E.U16 R120, desc[UR14][R122.64] ;  /* 0x0000000e7a788981 */ /* 0x0000e2000c1e1500 */
[----:B------:R-:W-:-:S03]  /*46d0*/  LOP3.LUT R133, R133, R132, RZ, 0x3c, !PT ;  /* 0x0000008485857212 */ /* 0x000fc600078e3cff */
[----:B------:R-:W-:Y:S01]  /*46e0*/  STS.U16 [R2+UR12+0x1800], R127 ;  /* 0x0018007f02007988 */ /* 0x000fe2000800040c */
[----:B0-----:R-:W-:-:S03]  /*46f0*/  IMAD.WIDE R122, R198, 0x2, R124 ;  /* 0x00000002c67a7825 */ /* 0x001fc600078e027c */
[----:B------:R0:W-:Y:S04]  /*4700*/  STS.U16 [R2+UR12+0x1c00], R126 ;  /* 0x001c007e02007988 */ /* 0x0001e8000800040c */
[----:B------:R1:W3:Y:S04]  /*4710*/  @!P0 LDG.E.U16 R121, desc[UR14][R122.64] ;  /* 0x0000000e7a798981 */ /* 0x0002e8000c1e1500 */
[----:B------:R5:W-:Y:S01]  /*4720*/  STS.U16 [R226+UR12+0x80], R129 ;  /* 0x00008081e2007988 */ /* 0x000be2000800040c */
[----:B0-----:R-:W-:Y:S01]  /*4730*/  IMAD.WIDE R126, R198, 0x2, R132 ;  /* 0x00000002c67e7825 */ /* 0x001fe200078e0284 */
[----:B-1----:R-:W-:-:S03]  /*4740*/  PRMT R122, RZ, 0x7610, R122 ;  /* 0x00007610ff7a7816 */ /* 0x002fc6000000007a */
[----:B-----5:R-:W-:Y:S02]  /*4750*/  IMAD.MOV.U32 R129, RZ, RZ, R128 ;  /* 0x000000ffff817224 */ /* 0x020fe400078e0080 */
[----:B------:R-:W-:Y:S01]  /*4760*/  IMAD.MOV.U32 R128, RZ, RZ, R194 ;  /* 0x000000ffff807224 */ /* 0x000fe200078e00c2 */
[----:B------:R0:W5:Y:S01]  /*4770*/  @!P0 LDG.E.U16 R122, desc[UR14][R126.64] ;  /* 0x0000000e7e7a8981 */ /* 0x000162000c1e1500 */
[----:B------:R-:W-:Y:S02]  /*4780*/  PRMT R123, RZ, 0x7610, R123 ;  /* 0x00007610ff7b7816 */ /* 0x000fe4000000007b */
[----:B0-----:R-:W-:Y:S01]  /*4790*/  IMAD.WIDE R126, R198, 0x2, R128 ;  /* 0x00000002c67e7825 */ /* 0x001fe200078e0280 */
[----:B------:R0:W-:Y:S04]  /*47a0*/  STS.U16 [R226+UR12+0x480], R192 ;  /* 0x000480c0e2007988 */ /* 0x0001e8000800040c */
[----:B------:R1:W5:Y:S01]  /*47b0*/  @!P0 LDG.E.U16 R123, desc[UR14][R126.64] ;  /* 0x0000000e7e7b8981 */ /* 0x000362000c1e1500 */
[----:B0-----:R-:W-:Y:S01]  /*47c0*/  PRMT R192, RZ, 0x7610, R192 ;  /* 0x00007610ffc07816 */ /* 0x001fe200000000c0 */
[----:B-1----:R-:W-:-:S02]  /*47d0*/  IMAD.MOV.U32 R126, RZ, RZ, R158 ;  /* 0x000000ffff7e7224 */ /* 0x002fc400078e009e */
[----:B------:R-:W-:Y:S02]  /*47e0*/  IMAD.MOV.U32 R127, RZ, RZ, R159 ;  /* 0x000000ffff7f7224 */ /* 0x000fe400078e009f */
[C---:B------:R-:W-:Y:S01]  /*47f0*/  IMAD.WIDE R158, R198.reuse, 0x2, R126 ;  /* 0x00000002c69e7825 */ /* 0x040fe200078e027e */
[----:B------:R0:W-:Y:S04]  /*4800*/  STS.U16 [R226+UR12+0x880], R161 ;  /* 0x000880a1e2007988 */ /* 0x0001e8000800040c */
[----:B------:R1:W5:Y:S02]  /*4810*/  @!P0 LDG.E.U16 R192, desc[UR14][R158.64] ;  /* 0x0000000e9ec08981 */ /* 0x000364000c1e1500 */
[--C-:B-1----:R-:W-:Y:S02]  /*4820*/  IMAD.MOV.U32 R158, RZ, RZ, R193.reuse ;  /* 0x000000ffff9e7224 */ /* 0x102fe400078e00c1 */
[----:B------:R-:W-:Y:S01]  /*4830*/  IMAD.MOV.U32 R159, RZ, RZ, R160 ;  /* 0x000000ffff9f7224 */ /* 0x000fe200078e00a0 */
[----:B------:R-:W-:Y:S01]  /*4840*/  PRMT R193, RZ, 0x7610, R193 ;  /* 0x00007610ffc17816 */ /* 0x000fe200000000c1 */
[----:B0-----:R-:W-:Y:S01]  /*4850*/  IMAD.WIDE R160, R198, 0x2, R158 ;  /* 0x00000002c6a07825 */ /* 0x001fe200078e029e */
[----:B------:R0:W-:Y:S04]  /*4860*/  STS.U16 [R226+UR12+0xc80], R163 ;  /* 0x000c80a3e2007988 */ /* 0x0001e8000800040c */
[----:B------:R1:W5:Y:S01]  /*4870*/  @!P0 LDG.E.U16 R193, desc[UR14][R160.64] ;  /* 0x0000000ea0c18981 */ /* 0x000362000c1e1500 */
[----:B------:R-:W-:Y:S01]  /*4880*/  PRMT R194, RZ, 0x7610, R194 ;  /* 0x00007610ffc27816 */ /* 0x000fe200000000c2 */
[----:B-1----:R-:W-:-:S02]  /*4890*/  IMAD.MOV.U32 R160, RZ, RZ, R191 ;  /* 0x000000ffffa07224 */ /* 0x002fc400078e00bf */
[----:B------:R-:W-:Y:S02]  /*48a0*/  IMAD.MOV.U32 R161, RZ, RZ, R162 ;  /* 0x000000ffffa17224 */ /* 0x000fe400078e00a2 */
[----:B0-----:R-:W-:Y:S01]  /*48b0*/  IMAD.WIDE R162, R198, 0x2, R160 ;  /* 0x00000002c6a27825 */ /* 0x001fe200078e02a0 */
[----:B------:R0:W-:Y:S04]  /*48c0*/  STS.U16 [R226+UR12+0x1080], R165 ;  /* 0x001080a5e2007988 */ /* 0x0001e8000800040c */
[----:B------:R1:W5:Y:S01]  /*48d0*/  @!P0 LDG.E.U16 R194, desc[UR14][R162.64] ;  /* 0x0000000ea2c28981 */ /* 0x000362000c1e1500 */
[----:B------:R-:W-:Y:S01]  /*48e0*/  PRMT R202, RZ, 0x7610, R202 ;  /* 0x00007610ffca7816 */ /* 0x000fe200000000ca */
[----:B-1----:R-:W-:Y:S02]  /*48f0*/  IMAD.MOV.U32 R162, RZ, RZ, R189 ;  /* 0x000000ffffa27224 */ /* 0x002fe400078e00bd */
[----:B------:R-:W-:-:S02]  /*4900*/  IMAD.MOV.U32 R163, RZ, RZ, R164 ;  /* 0x000000ffffa37224 */ /* 0x000fc400078e00a4 */
[----:B0-----:R-:W-:Y:S01]  /*4910*/  IMAD.WIDE R164, R198, 0x2, R162 ;  /* 0x00000002c6a47825 */ /* 0x001fe200078e02a2 */
[----:B------:R-:W-:-:S04]  /*4920*/  PRMT R207, RZ, 0x7610, R207 ;  /* 0x00007610ffcf7816 */ /* 0x000fc800000000cf */
[----:B------:R0:W5:Y:S02]  /*4930*/  @!P0 LDG.E.U16 R202, desc[UR14][R164.64] ;  /* 0x0000000ea4ca8981 */ /* 0x000164000c1e1500 */
[----:B0-----:R-:W-:Y:S02]  /*4940*/  IMAD.MOV.U32 R164, RZ, RZ, R167 ;  /* 0x000000ffffa47224 */ /* 0x001fe400078e00a7 */
[----:B------:R-:W-:Y:S02]  /*4950*/  IMAD.MOV.U32 R165, RZ, RZ, R166 ;  /* 0x000000ffffa57224 */ /* 0x000fe400078e00a6 */
[----:B------:R-:W-:Y:S01]  /*4960*/  IMAD.WIDE R166, R198, 0x2, R164 ;  /* 0x00000002c6a67825 */ /* 0x000fe200078e02a4 */
        /* <DEDUP_REMOVED lines=20> */
[----:B----4-:R-:W-:Y:S04]  /*4ab0*/  STS.U16 [R226+UR12+0x1480], R187 ;  /* 0x001480bbe2007988 */ /* 0x010fe8000800040c */
[----:B------:R0:W4:Y:S04]  /*4ac0*/  @!P0 LDG.E.U16 R227, desc[UR14][R174.64] ;  /* 0x0000000eaee38981 */ /* 0x000128000c1e1500 */
[----:B--2---:R-:W-:Y:S04]  /*4ad0*/  STS.U16 [R226+UR12+0x1880], R185 ;  /* 0x001880b9e2007988 */ /* 0x004fe8000800040c */
[----:B------:R-:W-:Y:S01]  /*4ae0*/  STS.U16 [R226+UR12+0x1c80], R183 ;  /* 0x001c80b7e2007988 */ /* 0x000fe2000800040c */
[----:B0-----:R-:W-:-:S02]  /*4af0*/  IMAD.MOV.U32 R174, RZ, RZ, R195 ;  /* 0x000000ffffae7224 */ /* 0x001fc400078e00c3 */
[----:B------:R-:W-:Y:S01]  /*4b00*/  IMAD.MOV.U32 R175, RZ, RZ, R176 ;  /* 0x000000ffffaf7224 */ /* 0x000fe200078e00b0 */
[----:B------:R0:W-:Y:S01]  /*4b10*/  STS.U16 [R225+UR12+0x900], R177 ;  /* 0x000900b1e1007988 */ /* 0x0001e2000800040c */
[----:B------:R-:W-:Y:S01]  /*4b20*/  PRMT R195, RZ, 0x7610, R195 ;  /* 0x00007610ffc37816 */ /* 0x000fe200000000c3 */
[----:B0-----:R-:W-:Y:S02]  /*4b30*/  IMAD.WIDE R176, R198, 0x2, R174 ;  /* 0x00000002c6b07825 */ /* 0x001fe400078e02ae */
[----:B------:R-:W-:Y:S04]  /*4b40*/  STS.U16 [R225+UR12+0x500], R179 ;  /* 0x000500b3e1007988 */ /* 0x000fe8000800040c */
[----:B------:R0:W2:Y:S04]  /*4b50*/  @!P0 LDG.E.U16 R195, desc[UR14][R176.64] ;  /* 0x0000000eb0c38981 */ /* 0x0000a8000c1e1500 */
[----:B------:R1:W-:Y:S01]  /*4b60*/  STS.U16 [R225+UR12+0xd00], R178 ;  /* 0x000d00b2e1007988 */ /* 0x0003e2000800040c */
[----:B0-----:R-:W-:-:S02]  /*4b70*/  IMAD.MOV.U32 R176, RZ, RZ, R197 ;  /* 0x000000ffffb07224 */ /* 0x001fc400078e00c5 */
[--C-:B------:R-:W-:Y:S01]  /*4b80*/  IMAD.MOV.U32 R177, RZ, RZ, R196.reuse ;  /* 0x000000ffffb17224 */ /* 0x100fe200078e00c4 */
[----:B------:R-:W-:Y:S01]  /*4b90*/  PRMT R196, RZ, 0x7610, R196 ;  /* 0x00007610ffc47816 */ /* 0x000fe200000000c4 */
[----:B-1----:R-:W-:Y:S01]  /*4ba0*/  IMAD.WIDE R178, R198, 0x2, R176 ;  /* 0x00000002c6b27825 */ /* 0x002fe200078e02b0 */
[----:B------:R-:W-:Y:S04]  /*4bb0*/  STS.U16 [R225+UR12+0x100], R181 ;  /* 0x000100b5e1007988 */ /* 0x000fe8000800040c */
[----:B------:R0:W4:Y:S01]  /*4bc0*/  @!P0 LDG.E.U16 R196, desc[UR14][R178.64] ;  /* 0x0000000eb2c48981 */ /* 0x000122000c1e1500 */
[----:B------:R-:W-:-:S03]  /*4bd0*/  PRMT R197, RZ, 0x7610, R197 ;  /* 0x00007610ffc57816 */ /* 0x000fc600000000c5 */
[----:B------:R1:W-:Y:S01]  /*4be0*/  STS.U16 [R225+UR12+0x1100], R180 ;  /* 0x001100b4e1007988 */ /* 0x0003e2000800040c */
[----:B0-----:R-:W-:Y:S02]  /*4bf0*/  IMAD.MOV.U32 R178, RZ, RZ, R200 ;  /* 0x000000ffffb27224 */ /* 0x001fe400078e00c8 */
[----:B------:R-:W-:Y:S02]  /*4c00*/  IMAD.MOV.U32 R179, RZ, RZ, R199 ;  /* 0x000000ffffb37224 */ /* 0x000fe400078e00c7 */
[----:B-1----:R-:W-:Y:S01]  /*4c10*/  IMAD.WIDE R180, R198, 0x2, R178 ;  /* 0x00000002c6b47825 */ /* 0x002fe200078e02b2 */
[----:B------:R0:W-:Y:S04]  /*4c20*/  STS.U16 [R225+UR12+0x1500], R182 ;  /* 0x001500b6e1007988 */ /* 0x0001e8000800040c */
[----:B------:R1:W4:Y:S01]  /*4c30*/  @!P0 LDG.E.U16 R197, desc[UR14][R180.64] ;  /* 0x0000000eb4c58981 */ /* 0x000322000c1e1500 */
[----:B------:R-:W-:Y:S01]  /*4c40*/  PRMT R199, RZ, 0x7610, R199 ;  /* 0x00007610ffc77816 */ /* 0x000fe200000000c7 */
[----:B-1----:R-:W-:-:S02]  /*4c50*/  IMAD.MOV.U32 R180, RZ, RZ, R203 ;  /* 0x000000ffffb47224 */ /* 0x002fc400078e00cb */
[----:B------:R-:W-:Y:S02]  /*4c60*/  IMAD.MOV.U32 R181, RZ, RZ, R201 ;  /* 0x000000ffffb57224 */ /* 0x000fe400078e00c9 */
[----:B0-----:R-:W-:Y:S01]  /*4c70*/  IMAD.WIDE R182, R198, 0x2, R180 ;  /* 0x00000002c6b67825 */ /* 0x001fe200078e02b4 */
[----:B---3--:R0:W-:Y:S04]  /*4c80*/  STS.U16 [R225+UR12+0x1900], R184 ;  /* 0x001900b8e1007988 */ /* 0x0081e8000800040c */
[----:B------:R1:W3:Y:S01]  /*4c90*/  @!P0 LDG.E.U16 R199, desc[UR14][R182.64] ;  /* 0x0000000eb6c78981 */ /* 0x0002e2000c1e1500 */
[----:B------:R-:W-:Y:S01]  /*4ca0*/  PRMT R200, RZ, 0x7610, R200 ;  /* 0x00007610ffc87816 */ /* 0x000fe200000000c8 */
[----:B-1----:R-:W-:Y:S02]  /*4cb0*/  IMAD.MOV.U32 R182, RZ, RZ, R205 ;  /* 0x000000ffffb67224 */ /* 0x002fe400078e00cd */
[----:B------:R-:W-:-:S02]  /*4cc0*/  IMAD.MOV.U32 R183, RZ, RZ, R204 ;  /* 0x000000ffffb77224 */ /* 0x000fc400078e00cc */
[C---:B0-----:R-:W-:Y:S01]  /*4cd0*/  IMAD.WIDE R184, R198.reuse, 0x2, R182 ;  /* 0x00000002c6b87825 */ /* 0x041fe200078e02b6 */
[----:B------:R0:W-:Y:S04]  /*4ce0*/  STS.U16 [R225+UR12+0x1d00], R186 ;  /* 0x001d00bae1007988 */ /* 0x0001e8000800040c */
[----:B------:R1:W4:Y:S01]  /*4cf0*/  @!P0 LDG.E.U16 R200, desc[UR14][R184.64] ;  /* 0x0000000eb8c88981 */ /* 0x000322000c1e1500 */
[----:B------:R-:W-:Y:S01]  /*4d00*/  PRMT R201, RZ, 0x7610, R201 ;  /* 0x00007610ffc97816 */ /* 0x000fe200000000c9 */
[----:B-1----:R-:W-:Y:S02]  /*4d10*/  IMAD.MOV.U32 R184, RZ, RZ, R209 ;  /* 0x000000ffffb87224 */ /* 0x002fe400078e00d1 */
[----:B------:R-:W-:Y:S02]  /*4d20*/  IMAD.MOV.U32 R185, RZ, RZ, R208 ;  /* 0x000000ffffb97224 */ /* 0x000fe400078e00d0 */
[----:B0-----:R-:W-:Y:S01]  /*4d30*/  IMAD.WIDE R186, R198, 0x2, R184 ;  /* 0x00000002c6ba7825 */ /* 0x001fe200078e02b8 */
[----:B------:R0:W-:Y:S04]  /*4d40*/  STS.U16 [R224+UR12+0x180], R188 ;  /* 0x000180bce0007988 */ /* 0x0001e8000800040c */
[----:B------:R1:W3:Y:S01]  /*4d50*/  @!P0 LDG.E.U16 R201, desc[UR14][R186.64] ;  /* 0x0000000ebac98981 */ /* 0x0002e2000c1e1500 */
[----:B------:R-:W-:Y:S01]  /*4d60*/  PRMT R203, RZ, 0x7610, R203 ;  /* 0x00007610ffcb7816 */ /* 0x000fe200000000cb */
[----:B-1----:R-:W-:-:S02]  /*4d70*/  IMAD.MOV.U32 R186, RZ, RZ, R211 ;  /* 0x000000ffffba7224 */ /* 0x002fc400078e00d3 */
[----:B------:R-:W-:Y:S02]  /*4d80*/  IMAD.MOV.U32 R187, RZ, RZ, R210 ;  /* 0x000000ffffbb7224 */ /* 0x000fe400078e00d2 */
[----:B0-----:R-:W-:Y:S01]  /*4d90*/  IMAD.WIDE R188, R198, 0x2, R186 ;  /* 0x00000002c6bc7825 */ /* 0x001fe200078e02ba */
[----:B------:R0:W-:Y:S04]  /*4da0*/  STS.U16 [R224+UR12+0x580], R190 ;  /* 0x000580bee0007988 */ /* 0x0001e8000800040c */
[----:B------:R1:W3:Y:S01]  /*4db0*/  @!P0 LDG.E.U16 R203, desc[UR14][R188.64] ;  /* 0x0000000ebccb8981 */ /* 0x0002e2000c1e1500 */
[----:B------:R-:W-:Y:S01]  /*4dc0*/  PRMT R204, RZ, 0x7610, R204 ;  /* 0x00007610ffcc7816 */ /* 0x000fe200000000cc */
[----:B-1----:R-:W-:Y:S02]  /*4dd0*/  IMAD.MOV.U32 R188, RZ, RZ, R214 ;  /* 0x000000ffffbc7224 */ /* 0x002fe400078e00d6 */
[----:B------:R-:W-:-:S02]  /*4de0*/  IMAD.MOV.U32 R189, RZ, RZ, R213 ;  /* 0x000000ffffbd7224 */ /* 0x000fc400078e00d5 */
[----:B0-----:R-:W-:-:S05]  /*4df0*/  IMAD.WIDE R190, R198, 0x2, R188 ;  /* 0x00000002c6be7825 */ /* 0x001fca00078e02bc */
[----:B------:R-:W3:Y:S04]  /*4e00*/  @!P0 LDG.E.U16 R204, desc[UR14][R190.64] ;  /* 0x0000000ebecc8981 */ /* 0x000ee8000c1e1500 */
[----:B------:R-:W-:Y:S04]  /*4e10*/  STS.U16 [R224+UR12+0x980], R15 ;  /* 0x0009800fe0007988 */ /* 0x000fe8000800040c */
        /* <DEDUP_REMOVED lines=29> */
[----:B------:R0:W-:Y:S04]  /*4ff0*/  STS.U16 [R219+UR12+0x380], R10 ;  /* 0x0003800adb007988 */ /* 0x0001e8000800040c */
        /* <DEDUP_REMOVED lines=11> */
[----:B-----5:R-:W-:Y:S04]  /*50b0*/  STS.U16 [R0+UR12+0x5000], R193 ;  /* 0x005000c100007988 */ /* 0x020fe8000800040c */
[----:B------:R-:W-:Y:S04]  /*50c0*/  STS.U16 [R0+UR12+0x5400], R212 ;  /* 0x005400d400007988 */ /* 0x000fe8000800040c */
[----:B--2---:R-:W-:Y:S01]  /*50d0*/  STS.U16 [R0+UR12+0x5800], R195 ;  /* 0x005800c300007988 */ /* 0x004fe2000800040c */
[----:B------:R-:W-:-:S03]  /*50e0*/  UMOV UR4, UR13 ;  /* 0x0000000d00047c82 */ /* 0x000fc60008000000 */
[----:B----4-:R-:W-:Y:S04]  /*50f0*/  STS.U16 [R0+UR12+0x5c00], R200 ;  /* 0x005c00c800007988 */ /* 0x010fe8000800040c */
[----:B------:R-:W-:Y:S04]  /*5100*/  STS.U16 [R218+UR12+0x4100], R110 ;  /* 0x0041006eda007988 */ /* 0x000fe8000800040c */
[----:B------:R-:W-:Y:S04]  /*5110*/  STS.U16 [R218+UR12+0x4500], R114 ;  /* 0x00450072da007988 */ /* 0x000fe8000800040c */
[----:B------:R-:W-:Y:S04]  /*5120*/  STS.U16 [R218+UR12+0x4900], R118 ;  /* 0x00490076da007988 */ /* 0x000fe8000800040c */
[----:B------:R-:W-:Y:S04]  /*5130*/  STS.U16 [R218+UR12+0x4d00], R122 ;  /* 0x004d007ada007988 */ /* 0x000fe8000800040c */
[----:B------:R-:W-:Y:S04]  /*5140*/  STS.U16 [R218+UR12+0x5100], R194 ;  /* 0x005100c2da007988 */ /* 0x000fe8000800040c */
[----:B------:R-:W-:Y:S04]  /*5150*/  STS.U16 [R218+UR12+0x5500], R217 ;  /* 0x005500d9da007988 */ /* 0x000fe8000800040c */
[----:B------:R-:W-:Y:S04]  /*5160*/  STS.U16 [R218+UR12+0x5900], R196 ;  /* 0x005900c4da007988 */ /* 0x000fe8000800040c */
[----:B---3--:R-:W-:Y:S04]  /*5170*/  STS.U16 [R218+UR12+0x5d00], R201 ;  /* 0x005d00c9da007988 */ /* 0x008fe8000800040c */
        /* <DEDUP_REMOVED lines=15> */
[----:B------:R2:W-:Y:S01]  /*5270*/  STS.U16 [R215+UR12+0x5f00], R204 ;  /* 0x005f00ccd7007988 */ /* 0x0005e2000800040c */
[----:B------:R3:W-:Y:S06]  /*5280*/  MEMBAR.ALL.CTA ;  /* 0x0000000000007992 */ /* 0x0007ec0000008000 */
[----:B---3--:R-:W3:Y:S02]  /*5290*/  FENCE.VIEW.ASYNC.S ;  /* 0x00000000000073c6 */ /* 0x008ee40000000000 */
[----:B---3--:R-:W-:Y:S06]  /*52a0*/  BAR.SYNC.DEFER_BLOCKING 0x0 ;  /* 0x0000000000007b1d */ /* 0x008fec0000010000 */
[----:B------:R-:W-:Y:S01]  /*52b0*/  UMOV UR5, 0x40000040 ;  /* 0x4000004000057882 */ /* 0x000fe20000000000 */
[----:B------:R-:W-:-:S06]  /*52c0*/  WARPGROUP.ARRIVE ;  /* 0x00000000000079c5 */ /* 0x000fcc0000000000 */
[----:B------:R-:W-:Y:S04]  /*52d0*/  HGMMA.64x64x16.F32 R56, gdesc[UR4].tnspA, R56 ;  /* 0x20e00000043879f0 */ /* 0x000fe80008700838 */
[----:B------:R-:W-:Y:S01]  /*52e0*/  HGMMA.64x64x16.F32 R56, gdesc[UR8].tnspA, R56 ;  /* 0x20e00000083879f0 */ /* 0x000fe20008700838 */
[----:B------:R-:W-:-:S03]  /*52f0*/  UMOV UR26, UR6 ;  /* 0x00000006001a7c82 */ /* 0x000fc60008000000 */
[----:B------:R-:W-:Y:S01]  /*5300*/  HGMMA.64x64x16.F32 R56, gdesc[UR16].tnspA, R56 ;  /* 0x20e00000103879f0 */ /* 0x000fe20008700838 */
[----:B------:R-:W-:-:S03]  /*5310*/  UMOV UR27, UR7 ;  /* 0x00000007001b7c82 */ /* 0x000fc60008000000 */
[----:B------:R-:W-:Y:S04]  /*5320*/  HGMMA.64x64x16.F32 R56, gdesc[UR20].tnspA, R56 ;  /* 0x20e00000143879f0 */ /* 0x000fe80008700838 */
[----:B------:R-:W-:Y:S01]  /*5330*/  HGMMA.64x64x16.F32 R24, gdesc[UR24].tnspA, R24 ;  /* 0x20e00000181879f0 */ /* 0x000fe20008700818 */
[----:B------:R-:W-:Y:S01]  /*5340*/  UMOV UR30, UR10 ;  /* 0x0000000a001e7c82 */ /* 0x000fe20008000000 */
[----:B------:R-:W-:Y:S02]  /*5350*/  UMOV UR31, UR11 ;  /* 0x0000000b001f7c82 */ /* 0x000fe40008000000 */
[----:B------:R-:W-:Y:S01]  /*5360*/  HGMMA.64x64x16.F32 R24, gdesc[UR28].tnspA, R24 ;  /* 0x20e000001c1879f0 */ /* 0x000fe20008700818 */
[----:B------:R-:W-:Y:S01]  /*5370*/  UMOV UR34, UR18 ;  /* 0x0000001200227c82 */ /* 0x000fe20008000000 */
[----:B------:R-:W-:-:S02]  /*5380*/  UMOV UR35, UR19 ;  /* 0x0000001300237c82 */ /* 0x000fc40008000000 */
[----:B------:R-:W-:Y:S01]  /*5390*/  HGMMA.64x64x16.F32 R24, gdesc[UR32].tnspA, R24 ;  /* 0x20e00000201879f0 */ /* 0x000fe20008700818 */
[----:B------:R-:W-:Y:S01]  /*53a0*/  UMOV UR38, UR22 ;  /* 0x0000001600267c82 */ /* 0x000fe20008000000 */
[----:B------:R-:W-:Y:S01]  /*53b0*/  UMOV UR39, UR23 ;  /* 0x0000001700277c82 */ /* 0x000fe20008000000 */
[----:B------:R-:W-:Y:S02]  /*53c0*/  VIADD R6, R6, 0xffffffff ;  /* 0xffffffff06067836 */ /* 0x000fe40000000000 */
[----:B0-----:R-:W-:-:S03]  /*53d0*/  IMAD.WIDE R10, R206, 0x2, R124 ;  /* 0x00000002ce0a7825 */ /* 0x001fc600078e027c */
[----:B------:R-:W-:Y:S01]  /*53e0*/  ISETP.NE.U32.AND P0, PT, R6, RZ, PT ;  /* 0x000000ff0600720c */ /* 0x000fe20003f05070 */
[C---:B------:R-:W-:Y:S01]  /*53f0*/  IMAD.WIDE R8, R206.reuse, 0x2, R134 ;  /* 0x00000002ce087825 */ /* 0x040fe200078e0286 */
[----:B------:R-:W-:Y:S03]  /*5400*/  HGMMA.64x64x16.F32 R24, gdesc[UR36].tnspA, R24, gsb0 ;  /* 0x20e00000241879f0 */ /* 0x000fe60008000818 */
[----:B------:R-:W-:-:S04]  /*5410*/  IMAD.WIDE R176, R206, 0x2, R176 ;  /* 0x00000002ceb07825 */ /* 0x000fc800078e02b0 */
[----:B------:R-:W-:-:S04]  /*5420*/  IMAD.WIDE R174, R206, 0x2, R174 ;  /* 0x00000002ceae7825 */ /* 0x000fc800078e02ae */
[----:B------:R-:W-:Y:S02]  /*5430*/  IMAD.MOV.U32 R125, RZ, RZ, R10 ;  /* 0x000000ffff7d7224 */ /* 0x000fe400078e000a */
[----:B------:R-:W-:Y:S02]  /*5440*/  IMAD.MOV.U32 R124, RZ, RZ, R11 ;  /* 0x000000ffff7c7224 */ /* 0x000fe400078e000b */
[----:B------:R-:W-:Y:S02]  /*5450*/  IMAD.MOV.U32 R135, RZ, RZ, R8 ;  /* 0x000000ffff877224 */ /* 0x000fe400078e0008 */
[----:B------:R-:W-:Y:S02]  /*5460*/  IMAD.MOV.U32 R134, RZ, RZ, R9 ;  /* 0x000000ffff867224 */ /* 0x000fe400078e0009 */
[----:B------:R-:W-:-:S04]  /*5470*/  IMAD.WIDE R172, R206, 0x2, R172 ;  /* 0x00000002ceac7825 */ /* 0x000fc800078e02ac */
[----:B------:R-:W-:-:S04]  /*5480*/  IMAD.WIDE R10, R206, 0x2, R136 ;  /* 0x00000002ce0a7825 */ /* 0x000fc800078e0288 */
[----:B------:R-:W-:-:S04]  /*5490*/  IMAD.WIDE R8, R206, 0x2, R140 ;  /* 0x00000002ce087825 */ /* 0x000fc800078e028c */
[----:B------:R-:W-:-:S04]  /*54a0*/  IMAD.WIDE R170, R206, 0x2, R170 ;  /* 0x00000002ceaa7825 */ /* 0x000fc800078e02aa */
[----:B-1----:R-:W-:Y:S02]  /*54b0*/  IMAD.MOV.U32 R197, RZ, RZ, R176 ;  /* 0x000000ffffc57224 */ /* 0x002fe400078e00b0 */
[----:B------:R-:W-:-:S04]  /*54c0*/  IMAD.WIDE R168, R206, 0x2, R168 ;  /* 0x00000002cea87825 */ /* 0x000fc800078e02a8 */
[----:B------:R-:W-:-:S04]  /*54d0*/  IMAD.WIDE R188, R206, 0x2, R188 ;  /* 0x00000002cebc7825 */ /* 0x000fc800078e02bc */
[----:B------:R-:W-:Y:S02]  /*54e0*/  IMAD.MOV.U32 R176, RZ, RZ, R175 ;  /* 0x000000ffffb07224 */ /* 0x000fe400078e00af */
[----:B------:R-:W-:-:S04]  /*54f0*/  IMAD.WIDE R166, R206, 0x2, R166 ;  /* 0x00000002cea67825 */ /* 0x000fc800078e02a6 */
[----:B------:R-:W-:-:S04]  /*5500*/  IMAD.WIDE R160, R206, 0x2, R160 ;  /* 0x00000002cea07825 */ /* 0x000fc800078e02a0 */
[----:B------:R-:W-:Y:S02]  /*5510*/  IMAD.MOV.U32 R195, RZ, RZ, R174 ;  /* 0x000000ffffc37224 */ /* 0x000fe400078e00ae */
[----:B------:R-:W-:Y:S02]  /*5520*/  IMAD.MOV.U32 R175, RZ, RZ, R172 ;  /* 0x000000ffffaf7224 */ /* 0x000fe400078e00ac */
[----:B------:R-:W-:-:S04]  /*5530*/  IMAD.WIDE R164, R206, 0x2, R164 ;  /* 0x00000002cea47825 */ /* 0x000fc800078e02a4 */
[----:B------:R-:W-:-:S04]  /*5540*/  IMAD.WIDE R162, R206, 0x2, R162 ;  /* 0x00000002cea27825 */ /* 0x000fc800078e02a2 */
[----:B------:R-:W-:-:S04]  /*5550*/  IMAD.WIDE R158, R206, 0x2, R158 ;  /* 0x00000002ce9e7825 */ /* 0x000fc800078e029e */
[----:B------:R-:W-:-:S04]  /*5560*/  IMAD.WIDE R128, R206, 0x2, R128 ;  /* 0x00000002ce807825 */ /* 0x000fc800078e0280 */
[----:B------:R-:W-:Y:S02]  /*5570*/  IMAD.MOV.U32 R137, RZ, RZ, R10 ;  /* 0x000000ffff897224 */ /* 0x000fe400078e000a */
[----:B------:R-:W-:Y:S02]  /*5580*/  IMAD.MOV.U32 R136, RZ, RZ, R11 ;  /* 0x000000ffff887224 */ /* 0x000fe400078e000b */
[----:B------:R-:W-:Y:S02]  /*5590*/  IMAD.MOV.U32 R141, RZ, RZ, R8 ;  /* 0x000000ffff8d7224 */ /* 0x000fe400078e0008 */
[----:B------:R-:W-:Y:S01]  /*55a0*/  IMAD.MOV.U32 R140, RZ, RZ, R9 ;  /* 0x000000ffff8c7224 */ /* 0x000fe200078e0009 */
[----:B------:R-:W-:Y:S02]  /*55b0*/  WARPGROUP.DEPBAR.LE gsb0, 0x0 ;  /* 0x00008000000079c5 */ /* 0x000fe40000010000 */
[----:B------:R-:W-:-:S04]  /*55c0*/  IMAD.WIDE R186, R206, 0x2, R186 ;  /* 0x00000002ceba7825 */ /* 0x000fc800078e02ba */
[----:B------:R-:W-:-:S04]  /*55d0*/  IMAD.WIDE R184, R206, 0x2, R184 ;  /* 0x00000002ceb87825 */ /* 0x000fc800078e02b8 */
[----:B------:R-:W-:-:S04]  /*55e0*/  IMAD.WIDE R182, R206, 0x2, R182 ;  /* 0x00000002ceb67825 */ /* 0x000fc800078e02b6 */
        /* <DEDUP_REMOVED lines=11> */
[----:B------:R-:W-:Y:S02]  /*56a0*/  IMAD.MOV.U32 R170, RZ, RZ, R169 ;  /* 0x000000ffffaa7224 */ /* 0x000fe400078e00a9 */
[----:B------:R-:W-:Y:S02]  /*56b0*/  IMAD.MOV.U32 R168, RZ, RZ, R167 ;  /* 0x000000ffffa87224 */ /* 0x000fe400078e00a7 */
[----:B------:R-:W-:-:S02]  /*56c0*/  IMAD.MOV.U32 R191, RZ, RZ, R160 ;  /* 0x000000ffffbf7224 */ /* 0x000fc400078e00a0 */
        /* <DEDUP_REMOVED lines=12> */
[----:B--2---:R-:W-:Y:S02]  /*5790*/  IMAD.MOV.U32 R204, RZ, RZ, R183 ;  /* 0x000000ffffcc7224 */ /* 0x004fe400078e00b7 */
        /* <DEDUP_REMOVED lines=13> */
[----:B------:R-:W-:-:S04]  /*5870*/  IMAD.WIDE R130, R206, 0x2, R130 ;  /* 0x00000002ce827825 */ /* 0x000fc800078e0282 */
[----:B------:R-:W-:Y:S02]  /*5880*/  IMAD.MOV.U32 R143, RZ, RZ, R10 ;  /* 0x000000ffff8f7224 */ /* 0x000fe400078e000a */
        /* <DEDUP_REMOVED lines=9> */
[----:B------:R-:W-:-:S04]  /*5920*/  IMAD.WIDE R148, R229, 0x2, R148 ;  /* 0x00000002e5947825 */ /* 0x000fc800078e0294 */
[----:B------:R-:W-:Y:S01]  /*5930*/  VIADD R5, R5, 0xffffffc0 ;  /* 0xffffffc005057836 */ /* 0x000fe20000000000 */
[----:B------:R-:W-:Y:S06]  /*5940*/  @P0 BRA `(.L_x_1) ;  /* 0xffffffd400240947 */ /* 0x000fec000383ffff */
[----:B------:R-:W-:Y:S02]  /*5950*/  F2FP.F16.F32.PACK_AB R55, R55, R54 ;  /* 0x000000363737723e */ /* 0x000fe400000000ff */
[----:B------:R-:W-:Y:S02]  /*5960*/  F2FP.F16.F32.PACK_AB R51, R51, R50 ;  /* 0x000000323333723e */ /* 0x000fe400000000ff */
[----:B------:R-:W-:Y:S02]  /*5970*/  F2FP.F16.F32.PACK_AB R47, R47, R46 ;  /* 0x0000002e2f2f723e */ /* 0x000fe400000000ff */
[----:B------:R-:W-:Y:S02]  /*5980*/  F2FP.F16.F32.PACK_AB R43, R43, R42 ;  /* 0x0000002a2b2b723e */ /* 0x000fe400000000ff */
[----:B------:R-:W-:Y:S02]  /*5990*/  F2FP.F16.F32.PACK_AB R39, R39, R38 ;  /* 0x000000262727723e */ /* 0x000fe400000000ff */
[----:B------:R-:W-:-:S02]  /*59a0*/  F2FP.F16.F32.PACK_AB R35, R35, R34 ;  /* 0x000000222323723e */ /* 0x000fc400000000ff */
        /* <DEDUP_REMOVED lines=25> */
[----:B------:R-:W-:-:S07]  /*5b40*/  F2FP.F16.F32.PACK_AB R24, R57, R56 ;  /* 0x000000383918723e */ /* 0x000fce00000000ff */
.L_x_0:
[----:B------:R-:W0:Y:S01]  /*5b50*/  S2R R12, SR_TID.X ;  /* 0x00000000000c7919 */ /* 0x000e220000002100 */
[----:B------:R-:W-:Y:S01]  /*5b60*/  ULDC.64 UR6, c[0x0][0x228] ;  /* 0x00008a0000067ab9 */ /* 0x000fe20000000a00 */
[----:B------:R-:W-:Y:S01]  /*5b70*/  ULDC UR4, c[0x0][0x244] ;  /* 0x0000910000047ab9 */ /* 0x000fe20000000800 */
[----:B------:R-:W-:Y:S01]  /*5b80*/  BAR.SYNC.DEFER_BLOCKING 0x0 ;  /* 0x0000000000007b1d */ /* 0x000fe20000010000 */
[----:B------:R-:W-:Y:S01]  /*5b90*/  ISETP.GE.AND P0, PT, R228, UR6, PT ;  /* 0x00000006e4007c0c */ /* 0x000fe2000bf06270 */
[C---:B------:R-:W-:Y:S02]  /*5ba0*/  VIADD R6, R4.reuse, 0x2 ;  /* 0x0000000204067836 */ /* 0x040fe40000000000 */
[----:B------:R-:W-:Y:S02]  /*5bb0*/  VIADD R7, R4, 0x1 ;  /* 0x0000000104077836 */ /* 0x000fe40000000000 */
[----:B------:R-:W-:Y:S01]  /*5bc0*/  ULDC UR6, c[0x0][0x248] ;  /* 0x0000920000067ab9 */ /* 0x000fe20000000800 */
[----:B------:R-:W-:Y:S01]  /*5bd0*/  ISETP.LT.AND P1, PT, R6, UR7, !P0 ;  /* 0x0000000706007c0c */ /* 0x000fe2000c721270 */
[----:B------:R-:W1:Y:S01]  /*5be0*/  S2R R5, SR_TID.X ;  /* 0x0000000000057919 */ /* 0x000e620000002100 */
[----:B------:R-:W-:Y:S01]  /*5bf0*/  VIADD R6, R4, 0x3 ;  /* 0x0000000304067836 */ /* 0x000fe20000000000 */
[----:B------:R-:W-:-:S04]  /*5c00*/  ISETP.LT.AND P2, PT, R7, UR7, !P0 ;  /* 0x0000000707007c0c */ /* 0x000fc8000c741270 */
[----:B------:R-:W-:Y:S01]  /*5c10*/  ISETP.LT.AND P5, PT, R6, UR7, !P0 ;  /* 0x0000000706007c0c */ /* 0x000fe2000c7a1270 */
[C---:B0-----:R-:W-:Y:S02]  /*5c20*/  IMAD.SHL.U32 R2, R12.reuse, 0x40, RZ ;  /* 0x000000400c027824 */ /* 0x041fe400078e00ff */
[----:B------:R-:W-:-:S03]  /*5c30*/  IMAD.SHL.U32 R0, R12, 0x10, RZ ;  /* 0x000000100c007824 */ /* 0x000fc600078e00ff */
[----:B------:R-:W-:Y:S01]  /*5c40*/  LOP3.LUT R3, R2, 0x400, RZ, 0xc0, !PT ;  /* 0x0000040002037812 */ /* 0x000fe200078ec0ff */
[----:B------:R-:W-:Y:S01]  /*5c50*/  IMAD.SHL.U32 R2, R12, 0x8, RZ ;  /* 0x000000080c027824 */ /* 0x000fe200078e00ff */
[----:B------:R-:W-:-:S04]  /*5c60*/  LOP3.LUT R0, R0, 0xf0, RZ, 0xc0, !PT ;  /* 0x000000f000007812 */ /* 0x000fc800078ec0ff */
[----:B------:R-:W-:Y:S01]  /*5c70*/  IADD3 R3, R3, UR12, R0 ;  /* 0x0000000c03037c10 */ /* 0x000fe2000fffe000 */
[----:B------:R-:W-:Y:S01]  /*5c80*/  VIADD R0, R4, 0x4 ;  /* 0x0000000404007836 */ /* 0x000fe20000000000 */
[----:B------:R-:W-:Y:S02]  /*5c90*/  LOP3.LUT R2, R2, 0x300, RZ, 0xc0, !PT ;  /* 0x0000030002027812 */ /* 0x000fe400078ec0ff */
[----:B-1----:R-:W-:Y:S02]  /*5ca0*/  LOP3.LUT R5, R5, 0x7f, RZ, 0xc0, !PT ;  /* 0x0000007f05057812 */ /* 0x002fe400078ec0ff */
[----:B------:R-:W-:Y:S01]  /*5cb0*/  ISETP.LT.AND P4, PT, R0, UR7, !P0 ;  /* 0x0000000700007c0c */ /* 0x000fe2000c781270 */
[----:B------:R-:W-:Y:S01]  /*5cc0*/  IMAD.IADD R56, R2, 0x1, R3 ;  /* 0x0000000102387824 */ /* 0x000fe200078e0203 */
[----:B------:R-:W-:Y:S01]  /*5cd0*/  LEA R3, R5, UR12, 0x4 ;  /* 0x0000000c05037c11 */ /* 0x000fe2000f8e20ff */
[----:B------:R-:W-:Y:S01]  /*5ce0*/  IMAD R2, R228, UR4, RZ ;  /* 0x00000004e4027c24 */ /* 0x000fe2000f8e02ff */
[----:B------:R-:W-:Y:S01]  /*5cf0*/  ULDC.64 UR4, c[0x0][0x220] ;  /* 0x0000880000047ab9 */ /* 0x000fe20000000a00 */
[----:B------:R-:W-:Y:S01]  /*5d00*/  IMAD R5, R4, UR6, RZ ;  /* 0x0000000604057c24 */ /* 0x000fe2000f8e02ff */
[----:B------:R-:W-:Y:S01]  /*5d10*/  STSM.16.M88.4 [R56], R24 ;  /* 0x0000001838007844 */ /* 0x000fe20000000200 */
[----:B------:R-:W-:Y:S01]  /*5d20*/  BAR.SYNC.DEFER_BLOCKING 0x0 ;  /* 0x0000000000007b1d */ /* 0x000fe20000010000 */
[----:B------:R-:W-:-:S04]  /*5d30*/  LEA R0, P3, R2, UR4, 0x1 ;  /* 0x0000000402007c11 */ /* 0x000fc8000f8608ff */
[----:B------:R-:W-:Y:S02]  /*5d40*/  LEA.HI.X.SX32 R2, R2, UR5, 0x1, P3 ;  /* 0x0000000502027c11 */ /* 0x000fe400098f0eff */
[----:B------:R-:W-:Y:S02]  /*5d50*/  ISETP.LT.AND P3, PT, R4, UR7, !P0 ;  /* 0x0000000704007c0c */ /* 0x000fe4000c761270 */
[----:B------:R-:W-:-:S04]  /*5d60*/  LEA R6, P6, R5, R0, 0x1 ;  /* 0x0000000005067211 */ /* 0x000fc800078c08ff */
[C---:B------:R-:W-:Y:S01]  /*5d70*/  LEA.HI.X.SX32 R7, R5.reuse, R2, 0x1, P6 ;  /* 0x0000000205077211 */ /* 0x040fe200030f0eff */
[----:B------:R-:W0:Y:S01]  /*5d80*/  LDS.128 R60, [R3] ;  /* 0x00000000033c7984 */ /* 0x000e220000000c00 */
[----:B------:R-:W-:Y:S06]  /*5d90*/  BAR.SYNC.DEFER_BLOCKING 0x0 ;  /* 0x0000000000007b1d */ /* 0x000fec0000010000 */
[----:B------:R-:W-:Y:S02]  /*5da0*/  STSM.16.M88.4 [R56], R8 ;  /* 0x0000000838007844 */ /* 0x000fe40000000200 */
[----:B------:R-:W-:Y:S06]  /*5db0*/  BAR.SYNC.DEFER_BLOCKING 0x0 ;  /* 0x0000000000007b1d */ /* 0x000fec0000010000 */
[----:B------:R-:W1:Y:S02]  /*5dc0*/  LDS.128 R28, [R3] ;  /* 0x00000000031c7984 */ /* 0x000e640000000c00 */
[----:B------:R-:W-:Y:S06]  /*5dd0*/  BAR.SYNC.DEFER_BLOCKING 0x0 ;  /* 0x0000000000007b1d */ /* 0x000fec0000010000 */
[----:B------:R2:W-:Y:S02]  /*5de0*/  STSM.16.M88.4 [R56], R32 ;  /* 0x0000002038007844 */ /* 0x0005e40000000200 */
[----:B------:R-:W-:Y:S01]  /*5df0*/  BAR.SYNC.DEFER_BLOCKING 0x0 ;  /* 0x0000000000007b1d */ /* 0x000fe20000010000 */
[----:B--2---:R-:W-:-:S02]  /*5e00*/  VIADD R33, R5, UR6 ;  /* 0x0000000605217c36 */ /* 0x004fc40008000000 */
[----:B------:R-:W-:Y:S02]  /*5e10*/  VIADD R5, R4, 0x5 ;  /* 0x0000000504057836 */ /* 0x000fe40000000000 */
[C---:B------:R-:W-:Y:S01]  /*5e20*/  VIADD R35, R33.reuse, UR6 ;  /* 0x0000000621237c36 */ /* 0x040fe20008000000 */
[----:B------:R-:W-:-:S04]  /*5e30*/  LEA R32, P6, R33, R0, 0x1 ;  /* 0x0000000021207211 */ /* 0x000fc800078c08ff */
[----:B------:R-:W-:Y:S02]  /*5e40*/  LEA.HI.X.SX32 R33, R33, R2, 0x1, P6 ;  /* 0x0000000221217211 */ /* 0x000fe400030f0eff */
[C---:B------:R-:W-:Y:S01]  /*5e50*/  LEA R34, P6, R35.reuse, R0, 0x1 ;  /* 0x0000000023227211 */ /* 0x040fe200078c08ff */
[----:B------:R-:W2:Y:S01]  /*5e60*/  LDS.128 R24, [R3] ;  /* 0x0000000003187984 */ /* 0x000ea20000000c00 */
[----:B------:R-:W-:Y:S06]  /*5e70*/  BAR.SYNC.DEFER_BLOCKING 0x0 ;  /* 0x0000000000007b1d */ /* 0x000fec0000010000 */
[----:B------:R3:W-:Y:S02]  /*5e80*/  STSM.16.M88.4 [R56], R36 ;  /* 0x0000002438007844 */ /* 0x0007e40000000200 */
[----:B------:R-:W-:Y:S01]  /*5e90*/  BAR.SYNC.DEFER_BLOCKING 0x0 ;  /* 0x0000000000007b1d */ /* 0x000fe20000010000 */
[C---:B---3--:R-:W-:Y:S01]  /*5ea0*/  VIADD R37, R35.reuse, UR6 ;  /* 0x0000000623257c36 */ /* 0x048fe20008000000 */
[----:B------:R-:W-:-:S02]  /*5eb0*/  LEA.HI.X.SX32 R35, R35, R2, 0x1, P6 ;  /* 0x0000000223237211 */ /* 0x000fc400030f0eff */
[----:B0-----:R-:W-:Y:S01]  /*5ec0*/  PRMT R38, R61, 0x7632, R38 ;  /* 0x000076323d267816 */ /* 0x001fe20000000026 */
[----:B------:R-:W-:Y:S01]  /*5ed0*/  VIADD R39, R37, UR6 ;  /* 0x0000000625277c36 */ /* 0x000fe20008000000 */
[----:B------:R-:W0:Y:S02]  /*5ee0*/  LDS.128 R20, [R3] ;  /* 0x0000000003147984 */ /* 0x000e240000000c00 */
[----:B------:R-:W-:Y:S06]  /*5ef0*/  BAR.SYNC.DEFER_BLOCKING 0x0 ;  /* 0x0000000000007b1d */ /* 0x000fec0000010000 */
[----:B------:R-:W-:Y:S02]  /*5f00*/  STSM.16.M88.4 [R56], R40 ;  /* 0x0000002838007844 */ /* 0x000fe40000000200 */
[----:B------:R-:W-:Y:S06]  /*5f10*/  BAR.SYNC.DEFER_BLOCKING 0x0 ;  /* 0x0000000000007b1d */ /* 0x000fec0000010000 */
[----:B------:R-:W3:Y:S02]  /*5f20*/  LDS.128 R16, [R3] ;  /* 0x0000000003107984 */ /* 0x000ee40000000c00 */
[----:B------:R-:W-:Y:S06]  /*5f30*/  BAR.SYNC.DEFER_BLOCKING 0x0 ;  /* 0x0000000000007b1d */ /* 0x000fec0000010000 */
[----:B------:R-:W-:Y:S02]  /*5f40*/  STSM.16.M88.4 [R56], R44 ;  /* 0x0000002c38007844 */ /* 0x000fe40000000200 */
[----:B------:R-:W-:Y:S06]  /*5f50*/  BAR.SYNC.DEFER_BLOCKING 0x0 ;  /* 0x0000000000007b1d */ /* 0x000fec0000010000 */
[----:B------:R-:W4:Y:S02]  /*5f60*/  LDS.128 R12, [R3] ;  /* 0x00000000030c7984 */ /* 0x000f240000000c00 */
[----:B------:R-:W-:Y:S06]  /*5f70*/  BAR.SYNC.DEFER_BLOCKING 0x0 ;  /* 0x0000000000007b1d */ /* 0x000fec0000010000 */
[----:B------:R-:W-:Y:S02]  /*5f80*/  STSM.16.M88.4 [R56], R48 ;  /* 0x0000003038007844 */ /* 0x000fe40000000200 */
[----:B------:R-:W-:Y:S06]  /*5f90*/  BAR.SYNC.DEFER_BLOCKING 0x0 ;  /* 0x0000000000007b1d */ /* 0x000fec0000010000 */
[----:B------:R-:W5:Y:S02]  /*5fa0*/  LDS.128 R8, [R3] ;  /* 0x0000000003087984 */ /* 0x000f640000000c00 */
[----:B------:R-:W-:Y:S06]  /*5fb0*/  BAR.SYNC.DEFER_BLOCKING 0x0 ;  /* 0x0000000000007b1d */ /* 0x000fec0000010000 */
[----:B------:R-:W-:Y:S02]  /*5fc0*/  STSM.16.M88.4 [R56], R52 ;  /* 0x0000003438007844 */ /* 0x000fe40000000200 */
[----:B------:R-:W-:Y:S06]  /*5fd0*/  BAR.SYNC.DEFER_BLOCKING 0x0 ;  /* 0x0000000000007b1d */ /* 0x000fec0000010000 */
[----:B------:R1:W-:Y:S01]  /*5fe0*/  @P3 STG.E.U16 desc[UR14][R6.64], R60 ;  /* 0x0000003c06003986 */ /* 0x0003e2000c10150e */
[----:B------:R-:W-:Y:S01]  /*5ff0*/  ISETP.LT.AND P3, PT, R5, UR7, !P0 ;  /* 0x0000000705007c0c */ /* 0x000fe2000c761270 */
[----:B------:R-:W-:Y:S01]  /*6000*/  VIADD R5, R4, 0x6 ;  /* 0x0000000604057836 */ /* 0x000fe20000000000 */
[----:B-1----:R-:W-:-:S02]  /*6010*/  PRMT R7, R60, 0x7632, R7 ;  /* 0x000076323c077816 */ /* 0x002fc40000000007 */
[----:B------:R-:W-:-:S03]  /*6020*/  LEA R6, P6, R37, R0, 0x1 ;  /* 0x0000000025067211 */ /* 0x000fc600078c08ff */
[----:B------:R1:W-:Y:S01]  /*6030*/  @P2 STG.E.U16 desc[UR14][R32.64], R7 ;  /* 0x0000000720002986 */ /* 0x0003e2000c10150e */
[----:B------:R-:W-:Y:S01]  /*6040*/  ISETP.LT.AND P2, PT, R5, UR7, !P0 ;  /* 0x0000000705007c0c */ /* 0x000fe2000c741270 */
[C---:B------:R-:W-:Y:S02]  /*6050*/  VIADD R5, R4.reuse, 0x7 ;  /* 0x0000000704057836 */ /* 0x040fe40000000000 */
[----:B------:R2:W-:Y:S03]  /*6060*/  @P1 STG.E.U16 desc[UR14][R34.64], R61 ;  /* 0x0000003d22001986 */ /* 0x0005e6000c10150e */
[----:B------:R-:W-:Y:S01]  /*6070*/  ISETP.LT.AND P1, PT, R5, UR7, !P0 ;  /* 0x0000000705007c0c */ /* 0x000fe2000c721270 */
[----:B------:R-:W-:Y:S01]  /*6080*/  VIADD R5, R4, 0x8 ;  /* 0x0000000804057836 */ /* 0x000fe20000000000 */
[----:B-1----:R-:W-:Y:S01]  /*6090*/  LEA.HI.X.SX32 R7, R37, R2, 0x1, P6 ;  /* 0x0000000225077211 */ /* 0x002fe200030f0eff */
[C---:B------:R-:W-:Y:S01]  /*60a0*/  VIADD R33, R39.reuse, UR6 ;  /* 0x0000000627217c36 */ /* 0x040fe20008000000 */
[----:B------:R-:W-:-:S03]  /*60b0*/  LEA R36, P6, R39, R0, 0x1 ;  /* 0x0000000027247211 */ /* 0x000fc600078c08ff */
[----:B------:R1:W-:Y:S01]  /*60c0*/  @P5 STG.E.U16 desc[UR14][R6.64], R38 ;  /* 0x0000002606005986 */ /* 0x0003e2000c10150e */
[----:B------:R-:W-:Y:S01]  /*60d0*/  LEA.HI.X.SX32 R37, R39, R2, 0x1, P6 ;  /* 0x0000000227257211 */ /* 0x000fe200030f0eff */
[----:B--2---:R-:W-:Y:S01]  /*60e0*/  VIADD R35, R33, UR6 ;  /* 0x0000000621237c36 */ /* 0x004fe20008000000 */
[----:B------:R-:W-:Y:S01]  /*60f0*/  ISETP.LT.AND P5, PT, R5, UR7, !P0 ;  /* 0x0000000705007c0c */ /* 0x000fe2000c7a1270 */
[----:B------:R-:W-:Y:S01]  /*6100*/  VIADD R5, R4, 0x9 ;  /* 0x0000000904057836 */ /* 0x000fe20000000000 */
[C---:B------:R-:W-:Y:S01]  /*6110*/  LEA R32, P6, R33.reuse, R0, 0x1 ;  /* 0x0000000021207211 */ /* 0x040fe200078c08ff */
[----:B------:R2:W-:Y:S01]  /*6120*/  @P4 STG.E.U16 desc[UR14][R36.64], R62 ;  /* 0x0000003e24004986 */ /* 0x0005e2000c10150e */
[----:B------:R-:W-:Y:S02]  /*6130*/  PRMT R39, R62, 0x7632, R39 ;  /* 0x000076323e277816 */ /* 0x000fe40000000027 */
[----:B------:R-:W-:Y:S02]  /*6140*/  LEA.HI.X.SX32 R33, R33, R2, 0x1, P6 ;  /* 0x0000000221217211 */ /* 0x000fe400030f0eff */
[----:B------:R-:W-:Y:S01]  /*6150*/  ISETP.LT.AND P4, PT, R5, UR7, !P0 ;  /* 0x0000000705007c0c */ /* 0x000fe2000c781270 */
[----:B------:R-:W-:Y:S01]  /*6160*/  VIADD R5, R4, 0xa ;  /* 0x0000000a04057836 */ /* 0x000fe20000000000 */
[C---:B------:R-:W-:Y:S01]  /*6170*/  LEA R34, P6, R35.reuse, R0, 0x1 ;  /* 0x0000000023227211 */ /* 0x040fe200078c08ff */
[----:B-1----:R-:W-:Y:S01]  /*6180*/  VIADD R7, R35, UR6 ;  /* 0x0000000623077c36 */ /* 0x002fe20008000000 */
[----:B------:R1:W-:Y:S01]  /*6190*/  @P3 STG.E.U16 desc[UR14][R32.64], R39 ;  /* 0x0000002720003986 */ /* 0x0003e2000c10150e */
[----:B------:R-:W-:-:S02]  /*61a0*/  PRMT R38, R63, 0x7632, R38 ;  /* 0x000076323f267816 */ /* 0x000fc40000000026 */
[----:B------:R-:W-:Y:S01]  /*61b0*/  LEA.HI.X.SX32 R35, R35, R2, 0x1, P6 ;  /* 0x0000000223237211 */ /* 0x000fe200030f0eff */
[----:B--2---:R-:W-:Y:S01]  /*61c0*/  VIADD R37, R7, UR6 ;  /* 0x0000000607257c36 */ /* 0x004fe20008000000 */
[----:B------:R-:W-:Y:S01]  /*61d0*/  ISETP.LT.AND P3, PT, R5, UR7, !P0 ;  /* 0x0000000705007c0c */ /* 0x000fe2000c761270 */
[C---:B------:R-:W-:Y:S01]  /*61e0*/  VIADD R5, R4.reuse, 0xb ;  /* 0x0000000b04057836 */ /* 0x040fe20000000000 */
[----:B------:R-:W-:Y:S01]  /*61f0*/  LEA R6, P6, R7, R0, 0x1 ;  /* 0x0000000007067211 */ /* 0x000fe200078c08ff */
[----:B------:R2:W-:Y:S03]  /*6200*/  @P2 STG.E.U16 desc[UR14][R34.64], R63 ;  /* 0x0000003f22002986 */ /* 0x0005e6000c10150e */
[----:B------:R-:W-:Y:S01]  /*6210*/  ISETP.LT.AND P2, PT, R5, UR7, !P0 ;  /* 0x0000000705007c0c */ /* 0x000fe2000c741270 */
[----:B------:R-:W-:Y:S01]  /*6220*/  VIADD R5, R4, 0xc ;  /* 0x0000000c04057836 */ /* 0x000fe20000000000 */
[----:B------:R-:W-:Y:S01]  /*6230*/  LEA.HI.X.SX32 R7, R7, R2, 0x1, P6 ;  /* 0x0000000207077211 */ /* 0x000fe200030f0eff */
[C---:B-1----:R-:W-:Y:S01]  /*6240*/  VIADD R33, R37.reuse, UR6 ;  /* 0x0000000625217c36 */ /* 0x042fe20008000000 */
[----:B------:R-:W-:-:S02]  /*6250*/  LEA R36, P6, R37, R0, 0x1 ;  /* 0x0000000025247211 */ /* 0x000fc400078c08ff */
[----:B------:R-:W-:Y:S01]  /*6260*/  PRMT R39, R28, 0x7632, R39 ;  /* 0x000076321c277816 */ /* 0x000fe20000000027 */
[----:B------:R1:W-:Y:S01]  /*6270*/  @P1 STG.E.U16 desc[UR14][R6.64], R38 ;  /* 0x0000002606001986 */ /* 0x0003e2000c10150e */
[----:B------:R-:W-:Y:S01]  /*6280*/  LEA.HI.X.SX32 R37, R37, R2, 0x1, P6 ;  /* 0x0000000225257211 */ /* 0x000fe200030f0eff */
[----:B--2---:R-:W-:Y:S01]  /*6290*/  VIADD R35, R33, UR6 ;  /* 0x0000000621237c36 */ /* 0x004fe20008000000 */
[----:B------:R-:W-:Y:S01]  /*62a0*/  ISETP.LT.AND P1, PT, R5, UR7, !P0 ;  /* 0x0000000705007c0c */ /* 0x000fe2000c721270 */
[----:B------:R-:W-:Y:S01]  /*62b0*/  VIADD R5, R4, 0xd ;  /* 0x0000000d04057836 */ /* 0x000fe20000000000 */
[C---:B------:R-:W-:Y:S01]  /*62c0*/  LEA R32, P6, R33.reuse, R0, 0x1 ;  /* 0x0000000021207211 */ /* 0x040fe200078c08ff */
[----:B------:R2:W-:Y:S03]  /*62d0*/  @P5 STG.E.U16 desc[UR14][R36.64], R28 ;  /* 0x0000001c24005986 */ /* 0x0005e6000c10150e */
[----:B------:R-:W-:-:S02]  /*62e0*/  LEA.HI.X.SX32 R33, R33, R2, 0x1, P6 ;  /* 0x0000000221217211 */ /* 0x000fc400030f0eff */
[----:B------:R-:W-:Y:S01]  /*62f0*/  ISETP.LT.AND P5, PT, R5, UR7, !P0 ;  /* 0x0000000705007c0c */ /* 0x000fe2000c7a1270 */
[C---:B------:R-:W-:Y:S01]  /*6300*/  VIADD R5, R4.reuse, 0xe ;  /* 0x0000000e04057836 */ /* 0x040fe20000000000 */
[C---:B------:R-:W-:Y:S01]  /*6310*/  LEA R34, P6, R35.reuse, R0, 0x1 ;  /* 0x0000000023227211 */ /* 0x040fe200078c08ff */
[C---:B-1----:R-:W-:Y:S01]  /*6320*/  VIADD R7, R35.reuse, UR6 ;  /* 0x0000000623077c36 */ /* 0x042fe20008000000 */
[----:B------:R1:W-:Y:S02]  /*6330*/  @P4 STG.E.U16 desc[UR14][R32.64], R39 ;  /* 0x0000002720004986 */ /* 0x0003e4000c10150e */
        /* <DEDUP_REMOVED lines=10> */
[----:B------:R-:W-:-:S04]  /*63e0*/  LEA R36, P6, R37, R0, 0x1 ;  /* 0x0000000025247211 */ /* 0x000fc800078c08ff */
[----:B------:R-:W-:Y:S02]  /*63f0*/  LEA.HI.X.SX32 R37, R37, R2, 0x1, P6 ;  /* 0x0000000225257211 */ /* 0x000fe400030f0eff */
[----:B--2---:R-:W-:Y:S01]  /*6400*/  PRMT R35, R29, 0x7632, R35 ;  /* 0x000076321d237816 */ /* 0x004fe20000000023 */
[C---:B------:R-:W-:Y:S01]  /*6410*/  VIADD R29, R33.reuse, UR6 ;  /* 0x00000006211d7c36 */ /* 0x040fe20008000000 */
[----:B------:R-:W-:-:S03]  /*6420*/  LEA R32, P6, R33, R0, 0x1 ;  /* 0x0000000021207211 */ /* 0x000fc600078c08ff */
[----:B------:R1:W-:Y:S01]  /*6430*/  @P2 STG.E.U16 desc[UR14][R6.64], R35 ;  /* 0x0000002306002986 */ /* 0x0003e2000c10150e */
[----:B------:R-:W-:Y:S01]  /*6440*/  ISETP.LT.AND P2, PT, R5, UR7, !P0 ;  /* 0x0000000705007c0c */ /* 0x000fe2000c741270 */
[C---:B------:R-:W-:Y:S01]  /*6450*/  VIADD R5, R4.reuse, 0x11 ;  /* 0x0000001104057836 */ /* 0x040fe20000000000 */
[----:B------:R-:W-:Y:S01]  /*6460*/  LEA.HI.X.SX32 R33, R33, R2, 0x1, P6 ;  /* 0x0000000221217211 */ /* 0x000fe200030f0eff */
[----:B------:R2:W-:Y:S01]  /*6470*/  @P1 STG.E.U16 desc[UR14][R36.64], R30 ;  /* 0x0000001e24001986 */ /* 0x0005e2000c10150e */
[----:B------:R-:W-:Y:S02]  /*6480*/  LEA R28, P6, R29, R0, 0x1 ;  /* 0x000000001d1c7211 */ /* 0x000fe400078c08ff */
[----:B------:R-:W-:Y:S01]  /*6490*/  ISETP.LT.AND P1, PT, R5, UR7, !P0 ;  /* 0x0000000705007c0c */ /* 0x000fe2000c721270 */
[----:B------:R-:W-:Y:S02]  /*64a0*/  VIADD R5, R4, 0x12 ;  /* 0x0000001204057836 */ /* 0x000fe40000000000 */
[C---:B-1----:R-:W-:Y:S01]  /*64b0*/  VIADD R7, R29.reuse, UR6 ;  /* 0x000000061d077c36 */ /* 0x042fe20008000000 */
[----:B------:R-:W-:-:S02]  /*64c0*/  LEA.HI.X.SX32 R29, R29, R2, 0x1, P6 ;  /* 0x000000021d1d7211 */ /* 0x000fc400030f0eff */
[----:B--2---:R-:W-:Y:S01]  /*64d0*/  PRMT R37, R30, 0x7632, R37 ;  /* 0x000076321e257816 */ /* 0x004fe20000000025 */
[C---:B------:R-:W-:Y:S01]  /*64e0*/  VIADD R35, R7.reuse, UR6 ;  /* 0x0000000607237c36 */ /* 0x040fe20008000000 */
[----:B------:R-:W-:Y:S02]  /*64f0*/  LEA R6, P6, R7, R0, 0x1 ;  /* 0x0000000007067211 */ /* 0x000fe400078c08ff */
[----:B------:R-:W-:Y:S01]  /*6500*/  PRMT R30, R31, 0x7632, R30 ;  /* 0x000076321f1e7816 */ /* 0x000fe2000000001e */
[----:B------:R1:W-:Y:S01]  /*6510*/  @P5 STG.E.U16 desc[UR14][R32.64], R37 ;  /* 0x0000002520005986 */ /* 0x0003e2000c10150e */
[----:B------:R-:W-:Y:S01]  /*6520*/  ISETP.LT.AND P5, PT, R5, UR7, !P0 ;  /* 0x0000000705007c0c */ /* 0x000fe2000c7a1270 */
[----:B------:R-:W-:Y:S01]  /*6530*/  VIADD R5, R4, 0x13 ;  /* 0x0000001304057836 */ /* 0x000fe20000000000 */
[----:B------:R-:W-:Y:S01]  /*6540*/  LEA.HI.X.SX32 R7, R7, R2, 0x1, P6 ;  /* 0x0000000207077211 */ /* 0x000fe200030f0eff */
[----:B------:R2:W-:Y:S01]  /*6550*/  @P4 STG.E.U16 desc[UR14][R28.64], R31 ;  /* 0x0000001f1c004986 */ /* 0x0005e2000c10150e */
[----:B------:R-:W-:-:S02]  /*6560*/  LEA R34, P6, R35, R0, 0x1 ;  /* 0x0000000023227211 */ /* 0x000fc400078c08ff */
[----:B------:R-:W-:Y:S01]  /*6570*/  ISETP.LT.AND P4, PT, R5, UR7, !P0 ;  /* 0x0000000705007c0c */ /* 0x000fe2000c781270 */
[C---:B------:R-:W-:Y:S01]  /*6580*/  VIADD R5, R4.reuse, 0x14 ;  /* 0x0000001404057836 */ /* 0x040fe20000000000 */
[----:B------:R0:W-:Y:S01]  /*6590*/  @P3 STG.E.U16 desc[UR14][R6.64], R30 ;  /* 0x0000001e06003986 */ /* 0x0001e2000c10150e */
[C---:B-1----:R-:W-:Y:S01]  /*65a0*/  VIADD R33, R35.reuse, UR6 ;  /* 0x0000000623217c36 */ /* 0x042fe20008000000 */
[----:B------:R-:W-:Y:S02]  /*65b0*/  LEA.HI.X.SX32 R35, R35, R2, 0x1, P6 ;  /* 0x0000000223237211 */ /* 0x000fe400030f0eff */
[----:B------:R-:W-:Y:S01]  /*65c0*/  ISETP.LT.AND P3, PT, R5, UR7, !P0 ;  /* 0x0000000705007c0c */ /* 0x000fe2000c761270 */
[C---:B------:R-:W-:Y:S01]  /*65d0*/  VIADD R5, R4.reuse, 0x15 ;  /* 0x0000001504057836 */ /* 0x040fe20000000000 */
[C---:B------:R-:W-:Y:S01]  /*65e0*/  LEA R32, P6, R33.reuse, R0, 0x1 ;  /* 0x0000000021207211 */ /* 0x040fe200078c08ff */
[C---:B--2---:R-:W-:Y:S01]  /*65f0*/  VIADD R29, R33.reuse, UR6 ;  /* 0x00000006211d7c36 */ /* 0x044fe20008000000 */
[----:B------:R1:W-:Y:S02]  /*6600*/  @P2 STG.E.U16 desc[UR14][R34.64], R24 ;  /* 0x0000001822002986 */ /* 0x0003e4000c10150e */
[----:B------:R-:W-:Y:S01]  /*6610*/  LEA.HI.X.SX32 R33, R33, R2, 0x1, P6 ;  /* 0x0000000221217211 */ /* 0x000fe200030f0eff */
[----:B0-----:R-:W-:Y:S01]  /*6620*/  VIADD R7, R29, UR6 ;  /* 0x000000061d077c36 */ /* 0x001fe20008000000 */
[----:B------:R-:W-:Y:S01]  /*6630*/  ISETP.LT.AND P2, PT, R5, UR7, !P0 ;  /* 0x0000000705007c0c */ /* 0x000fe2000c741270 */
[----:B------:R-:W-:Y:S01]  /*6640*/  VIADD R5, R4, 0x16 ;  /* 0x0000001604057836 */ /* 0x000fe20000000000 */
[----:B------:R-:W-:Y:S01]  /*6650*/  LEA R28, P6, R29, R0, 0x1 ;  /* 0x000000001d1c7211 */ /* 0x000fe200078c08ff */
[----:B------:R-:W-:-:S03]  /*6660*/  VIADD R31, R7, UR6 ;  /* 0x00000006071f7c36 */ /* 0x000fc60008000000 */
[----:B------:R-:W-:Y:S02]  /*6670*/  LEA.HI.X.SX32 R29, R29, R2, 0x1, P6 ;  /* 0x000000021d1d7211 */ /* 0x000fe400030f0eff */
[----:B-1----:R-:W-:Y:S02]  /*6680*/  PRMT R35, R24, 0x7632, R35 ;  /* 0x0000763218237816 */ /* 0x002fe40000000023 */
        /* <DEDUP_REMOVED lines=9> */
[C---:B0-----:R-:W-:Y:S01]  /*6720*/  VIADD R33, R31.reuse, UR6 ;  /* 0x000000061f217c36 */ /* 0x041fe20008000000 */
[----:B------:R-:W-:-:S02]  /*6730*/  LEA.HI.X.SX32 R31, R31, R2, 0x1, P6 ;  /* 0x000000021f1f7211 */ /* 0x000fc400030f0eff */
[----:B-1----:R-:W-:Y:S01]  /*6740*/  PRMT R29, R25, 0x7632, R29 ;  /* 0x00007632191d7816 */ /* 0x002fe2000000001d */
        /* <DEDUP_REMOVED lines=25> */
[C---:B0-----:R-:W-:Y:S01]  /*68e0*/  VIADD R31, R29.reuse, UR6 ;  /* 0x000000061d1f7c36 */ /* 0x041fe20008000000 */
[----:B------:R-:W-:Y:S02]  /*68f0*/  LEA.HI.X.SX32 R29, R29, R2, 0x1, P6 ;  /* 0x000000021d1d7211 */ /* 0x000fe400030f0eff */
        /* <DEDUP_REMOVED lines=8> */
[----:B------:R-:W-:Y:S01]  /*6980*/  VIADD R5, R4, 0x1e ;  /* 0x0000001e04057836 */ /* 0x000fe20000000000 */
[----:B------:R-:W-:Y:S01]  /*6990*/  LEA R24, P6, R25, R0, 0x1 ;  /* 0x0000000019187211 */ /* 0x000fe200078c08ff */
[----:B------:R-:W-:-:S03]  /*69a0*/  VIADD R27, R7, UR6 ;  /* 0x00000006071b7c36 */ /* 0x000fc60008000000 */
[----:B------:R-:W-:Y:S02]  /*69b0*/  LEA.HI.X.SX32 R25, R25, R2, 0x1, P6 ;  /* 0x0000000219197211 */ /* 0x000fe400030f0eff */
[----:B0-----:R-:W-:Y:S02]  /*69c0*/  PRMT R29, R20, 0x7632, R29 ;  /* 0x00007632141d7816 */ /* 0x001fe4000000001d */
        /* <DEDUP_REMOVED lines=43> */
[----:B---3--:R0:W-:Y:S02]  /*6c80*/  @P1 STG.E.U16 desc[UR14][R24.64], R16 ;  /* 0x0000001018001986 */ /* 0x0081e4000c10150e */
        /* <DEDUP_REMOVED lines=47> */
[----:B------:R0:W3:Y:S01]  /*6f80*/  LDS.128 R24, [R3] ;  /* 0x0000000003187984 */ /* 0x0000e20000000c00 */
[----:B------:R-:W-:Y:S01]  /*6f90*/  ISETP.LT.AND P4, PT, R5, UR7, !P0 ;  /* 0x0000000705007c0c */ /* 0x000fe2000c781270 */
[C---:B------:R-:W-:Y:S01]  /*6fa0*/  VIADD R5, R4.reuse, 0x2d ;  /* 0x0000002d04057836 */ /* 0x040fe20000000000 */
[C---:B------:R-:W-:Y:S01]  /*6fb0*/  LEA R22, P6, R23.reuse, R0, 0x1 ;  /* 0x0000000017167211 */ /* 0x040fe200078c08ff */
[C---:B-1----:R-:W-:Y:S01]  /*6fc0*/  VIADD R17, R23.reuse, UR6 ;  /* 0x0000000617117c36 */ /* 0x042fe20008000000 */
[----:B----4-:R1:W-:Y:S02]  /*6fd0*/  @P3 STG.E.U16 desc[UR14][R20.64], R12 ;  /* 0x0000000c14003986 */ /* 0x0103e4000c10150e */
[----:B------:R-:W-:Y:S01]  /*6fe0*/  LEA.HI.X.SX32 R23, R23, R2, 0x1, P6 ;  /* 0x0000000217177211 */ /* 0x000fe200030f0eff */
[----:B--2---:R-:W-:Y:S01]  /*6ff0*/  VIADD R7, R17, UR6 ;  /* 0x0000000611077c36 */ /* 0x004fe20008000000 */
[----:B------:R-:W-:Y:S01]  /*7000*/  ISETP.LT.AND P3, PT, R5, UR7, !P0 ;  /* 0x0000000705007c0c */ /* 0x000fe2000c761270 */
[----:B------:R-:W-:Y:S01]  /*7010*/  VIADD R5, R4, 0x2e ;  /* 0x0000002e04057836 */ /* 0x000fe20000000000 */
[----:B------:R-:W-:Y:S01]  /*7020*/  LEA R16, P6, R17, R0, 0x1 ;  /* 0x0000000011107211 */ /* 0x000fe200078c08ff */
[----:B------:R-:W-:-:S02]  /*7030*/  VIADD R19, R7, UR6 ;  /* 0x0000000607137c36 */ /* 0x000fc40008000000 */
[----:B0-----:R-:W-:Y:S01]  /*7040*/  VIADD R3, R4, 0x3a ;  /* 0x0000003a04037836 */ /* 0x001fe20000000000 */
        /* <DEDUP_REMOVED lines=46> */
[----:B-----5:R1:W-:Y:S01]  /*7330*/  @P5 STG.E.U16 desc[UR14][R16.64], R8 ;  /* 0x0000000810005986 */ /* 0x0203e2000c10150e */
[----:B------:R-:W-:Y:S02]  /*7340*/  LEA R12, P6, R15, R0, 0x1 ;  /* 0x000000000f0c7211 */ /* 0x000fe400078c08ff */
[----:B------:R-:W-:Y:S01]  /*7350*/  ISETP.LT.AND P5, PT, R5, UR7, !P0 ;  /* 0x0000000705007c0c */ /* 0x000fe2000c7a1270 */
[----:B------:R-:W-:Y:S01]  /*7360*/  VIADD R5, R4, 0x36 ;  /* 0x0000003604057836 */ /* 0x000fe20000000000 */
[----:B0-----:R-:W-:Y:S02]  /*7370*/  PRMT R7, R8, 0x7632, R7 ;  /* 0x0000763208077816 */ /* 0x001fe40000000007 */
[C---:B------:R-:W-:Y:S01]  /*7380*/  LEA.HI.X.SX32 R13, R15.reuse, R2, 0x1, P6 ;  /* 0x000000020f0d7211 */ /* 0x040fe200030f0eff */
[----:B------:R-:W-:Y:S01]  /*7390*/  VIADD R15, R15, UR6 ;  /* 0x000000060f0f7c36 */ /* 0x000fe20008000000 */
[----:B-1----:R-:W-:Y:S01]  /*73a0*/  PRMT R16, R9, 0x7632, R16 ;  /* 0x0000763209107816 */ /* 0x002fe20000000010 */
[----:B------:R0:W-:Y:S01]  /*73b0*/  @P4 STG.E.U16 desc[UR14][R18.64], R7 ;  /* 0x0000000712004986 */ /* 0x0001e2000c10150e */
[----:B------:R-:W-:Y:S01]  /*73c0*/  ISETP.LT.AND P4, PT, R5, UR7, !P0 ;  /* 0x0000000705007c0c */ /* 0x000fe2000c781270 */
[C---:B------:R-:W-:Y:S01]  /*73d0*/  VIADD R5, R4.reuse, 0x37 ;  /* 0x0000003704057836 */ /* 0x040fe20000000000 */
[C---:B------:R-:W-:Y:S01]  /*73e0*/  LEA R6, P6, R15.reuse, R0, 0x1 ;  /* 0x000000000f067211 */ /* 0x040fe200078c08ff */
[----:B------:R-:W-:Y:S01]  /*73f0*/  VIADD R17, R15, UR6 ;  /* 0x000000060f117c36 */ /* 0x000fe20008000000 */
[----:B------:R1:W-:Y:S02]  /*7400*/  @P3 STG.E.U16 desc[UR14][R12.64], R9 ;  /* 0x000000090c003986 */ /* 0x0003e4000c10150e */
[----:B------:R-:W-:Y:S01]  /*7410*/  ISETP.LT.AND P3, PT, R5, UR7, !P0 ;  /* 0x0000000705007c0c */ /* 0x000fe2000c761270 */
[----:B------:R-:W-:Y:S01]  /*7420*/  VIADD R5, R4, 0x38 ;  /* 0x0000003804057836 */ /* 0x000fe20000000000 */
[----:B0-----:R-:W-:Y:S01]  /*7430*/  LEA.HI.X.SX32 R7, R15, R2, 0x1, P6 ;  /* 0x000000020f077211 */ /* 0x001fe200030f0eff */
[C---:B------:R-:W-:Y:S01]  /*7440*/  VIADD R19, R17.reuse, UR6 ;  /* 0x0000000611137c36 */ /* 0x040fe20008000000 */
[----:B------:R-:W-:-:S03]  /*7450*/  LEA R14, P6, R17, R0, 0x1 ;  /* 0x00000000110e7211 */ /* 0x000fc600078c08ff */
[----:B------:R0:W-:Y:S01]  /*7460*/  @P2 STG.E.U16 desc[UR14][R6.64], R16 ;  /* 0x0000001006002986 */ /* 0x0001e2000c10150e */
[----:B------:R-:W-:Y:S01]  /*7470*/  LEA.HI.X.SX32 R15, R17, R2, 0x1, P6 ;  /* 0x00000002110f7211 */ /* 0x000fe200030f0eff */
[----:B-1----:R-:W-:Y:S01]  /*7480*/  VIADD R13, R19, UR6 ;  /* 0x00000006130d7c36 */ /* 0x002fe20008000000 */
[----:B------:R-:W-:Y:S01]  /*7490*/  ISETP.LT.AND P2, PT, R5, UR7, !P0 ;  /* 0x0000000705007c0c */ /* 0x000fe2000c741270 */
[----:B------:R-:W-:Y:S01]  /*74a0*/  VIADD R5, R4, 0x39 ;  /* 0x0000003904057836 */ /* 0x000fe20000000000 */
[C---:B------:R-:W-:Y:S01]  /*74b0*/  LEA R8, P6, R19.reuse, R0, 0x1 ;  /* 0x0000000013087211 */ /* 0x040fe200078c08ff */
[----:B------:R1:W-:Y:S03]  /*74c0*/  @P1 STG.E.U16 desc[UR14][R14.64], R10 ;  /* 0x0000000a0e001986 */ /* 0x0003e6000c10150e */
[----:B------:R-:W-:Y:S02]  /*74d0*/  LEA.HI.X.SX32 R9, R19, R2, 0x1, P6 ;  /* 0x0000000213097211 */ /* 0x000fe400030f0eff */
[----:B------:R-:W-:Y:S01]  /*74e0*/  ISETP.LT.AND P1, PT, R5, UR7, !P0 ;  /* 0x0000000705007c0c */ /* 0x000fe2000c721270 */
[----:B------:R-:W-:Y:S01]  /*74f0*/  VIADD R5, R13, UR6 ;  /* 0x000000060d057c36 */ /* 0x000fe20008000000 */
[----:B0-----:R-:W-:-:S02]  /*7500*/  PRMT R7, R10, 0x7632, R7 ;  /* 0x000076320a077816 */ /* 0x001fc40000000007 */
[----:B------:R-:W-:-:S03]  /*7510*/  LEA R12, P6, R13, R0, 0x1 ;  /* 0x000000000d0c7211 */ /* 0x000fc600078c08ff */
[----:B------:R0:W-:Y:S01]  /*7520*/  @P5 STG.E.U16 desc[UR14][R8.64], R7 ;  /* 0x0000000708005986 */ /* 0x0001e2000c10150e */
[----:B------:R-:W-:Y:S01]  /*7530*/  LEA.HI.X.SX32 R13, R13, R2, 0x1, P6 ;  /* 0x000000020d0d7211 */ /* 0x000fe200030f0eff */
[----:B-1----:R-:W-:Y:S01]  /*7540*/  VIADD R15, R5, UR6 ;  /* 0x00000006050f7c36 */ /* 0x002fe20008000000 */
[----:B------:R-:W-:Y:S01]  /*7550*/  ISETP.LT.AND P5, PT, R3, UR7, !P0 ;  /* 0x0000000703007c0c */ /* 0x000fe2000c7a1270 */
[C---:B------:R-:W-:Y:S01]  /*7560*/  VIADD R3, R4.reuse, 0x3b ;  /* 0x0000003b04037836 */ /* 0x040fe20000000000 */
[----:B------:R-:W-:Y:S01]  /*7570*/  LEA R6, P6, R5, R0, 0x1 ;  /* 0x0000000005067211 */ /* 0x000fe200078c08ff */
[----:B------:R1:W-:Y:S03]  /*7580*/  @P4 STG.E.U16 desc[UR14][R12.64], R11 ;  /* 0x0000000b0c004986 */ /* 0x0003e6000c10150e */
[----:B------:R-:W-:Y:S01]  /*7590*/  ISETP.LT.AND P4, PT, R3, UR7, !P0 ;  /* 0x0000000703007c0c */ /* 0x000fe2000c781270 */
[----:B------:R-:W-:Y:S01]  /*75a0*/  VIADD R3, R4, 0x3c ;  /* 0x0000003c04037836 */ /* 0x000fe20000000000 */
[----:B0-----:R-:W-:Y:S01]  /*75b0*/  LEA.HI.X.SX32 R7, R5, R2, 0x1, P6 ;  /* 0x0000000205077211 */ /* 0x001fe200030f0eff */
[----:B------:R-:W-:Y:S01]  /*75c0*/  VIADD R5, R15, UR6 ;  /* 0x000000060f057c36 */ /* 0x000fe20008000000 */
[----:B------:R-:W-:-:S02]  /*75d0*/  PRMT R9, R11, 0x7632, R9 ;  /* 0x000076320b097816 */ /* 0x000fc40000000009 */
[----:B------:R-:W-:Y:S01]  /*75e0*/  LEA R14, P6, R15, R0, 0x1 ;  /* 0x000000000f0e7211 */ /* 0x000fe200078c08ff */
[----:B-1----:R-:W-:Y:S02]  /*75f0*/  VIADD R11, R5, UR6 ;  /* 0x00000006050b7c36 */ /* 0x002fe40008000000 */
[----:B------:R0:W-:Y:S01]  /*7600*/  @P3 STG.E.U16 desc[UR14][R6.64], R9 ;  /* 0x0000000906003986 */ /* 0x0001e2000c10150e */
[----:B------:R-:W-:Y:S02]  /*7610*/  LEA.HI.X.SX32 R15, R15, R2, 0x1, P6 ;  /* 0x000000020f0f7211 */ /* 0x000fe400030f0eff */
[----:B------:R-:W-:Y:S01]  /*7620*/  ISETP.LT.AND P3, PT, R3, UR7, !P0 ;  /* 0x0000000703007c0c */ /* 0x000fe2000c761270 */
[C---:B------:R-:W-:Y:S01]  /*7630*/  VIADD R3, R4.reuse, 0x3d ;  /* 0x0000003d04037836 */ /* 0x040fe20000000000 */
[----:B------:R-:W-:Y:S01]  /*7640*/  LEA R8, P6, R5, R0, 0x1 ;  /* 0x0000000005087211 */ /* 0x000fe200078c08ff */
[----:B------:R-:W-:Y:S01]  /*7650*/  VIADD R13, R11, UR6 ;  /* 0x000000060b0d7c36 */ /* 0x000fe20008000000 */
[----:B---3--:R-:W-:Y:S02]  /*7660*/  @P2 STG.E.U16 desc[UR14][R14.64], R24 ;  /* 0x000000180e002986 */ /* 0x008fe4000c10150e */
[----:B------:R-:W-:Y:S01]  /*7670*/  ISETP.LT.AND P2, PT, R3, UR7, !P0 ;  /* 0x0000000703007c0c */ /* 0x000fe2000c741270 */
[----:B------:R-:W-:Y:S01]  /*7680*/  VIADD R3, R13, UR6 ;  /* 0x000000060d037c36 */ /* 0x000fe20008000000 */
[----:B0-----:R-:W-:Y:S01]  /*7690*/  LEA.HI.X.SX32 R9, R5, R2, 0x1, P6 ;  /* 0x0000000205097211 */ /* 0x001fe200030f0eff */
[----:B------:R-:W-:Y:S01]  /*76a0*/  VIADD R5, R4, 0x3e ;  /* 0x0000003e04057836 */ /* 0x000fe20000000000 */
[----:B------:R-:W-:Y:S01]  /*76b0*/  PRMT R7, R24, 0x7632, R7 ;  /* 0x0000763218077816 */ /* 0x000fe20000000007 */
[----:B------:R-:W-:Y:S01]  /*76c0*/  VIADD R17, R3, UR6 ;  /* 0x0000000603117c36 */ /* 0x000fe20008000000 */
[----:B------:R-:W-:-:S03]  /*76d0*/  LEA R10, P6, R11, R0, 0x1 ;  /* 0x000000000b0a7211 */ /* 0x000fc600078c08ff */
[----:B------:R0:W-:Y:S01]  /*76e0*/  @P1 STG.E.U16 desc[UR14][R8.64], R7 ;  /* 0x0000000708001986 */ /* 0x0001e2000c10150e */
[----:B------:R-:W-:Y:S01]  /*76f0*/  LEA.HI.X.SX32 R11, R11, R2, 0x1, P6 ;  /* 0x000000020b0b7211 */ /* 0x000fe200030f0eff */
[----:B------:R-:W-:Y:S01]  /*7700*/  VIADD R19, R17, UR6 ;  /* 0x0000000611137c36 */ /* 0x000fe20008000000 */
[-C--:B------:R-:W-:Y:S02]  /*7710*/  LEA R6, P1, R13, R0.reuse, 0x1 ;  /* 0x000000000d067211 */ /* 0x080fe400078208ff */
[----:B------:R-:W-:Y:S01]  /*7720*/  LEA R12, P6, R3, R0, 0x1 ;  /* 0x00000000030c7211 */ /* 0x000fe200078c08ff */
[----:B------:R-:W-:Y:S01]  /*7730*/  VIADD R21, R19, UR6 ;  /* 0x0000000613157c36 */ /* 0x000fe20008000000 */
[----:B------:R1:W-:Y:S01]  /*7740*/  @P5 STG.E.U16 desc[UR14][R10.64], R25 ;  /* 0x000000190a005986 */ /* 0x0003e2000c10150e */
[-C--:B0-----:R-:W-:Y:S02]  /*7750*/  LEA.HI.X.SX32 R7, R13, R2.reuse, 0x1, P1 ;  /* 0x000000020d077211 */ /* 0x081fe400008f0eff */
[----:B------:R-:W-:Y:S01]  /*7760*/  LEA.HI.X.SX32 R13, R3, R2, 0x1, P6 ;  /* 0x00000002030d7211 */ /* 0x000fe200030f0eff */
[----:B------:R-:W-:Y:S01]  /*7770*/  VIADD R3, R4, 0x3f ;  /* 0x0000003f04037836 */ /* 0x000fe20000000000 */
[----:B------:R-:W-:-:S02]  /*7780*/  LEA R8, P1, R19, R0, 0x1 ;  /* 0x0000000013087211 */ /* 0x000fc400078208ff */
[----:B------:R-:W-:Y:S02]  /*7790*/  LEA R14, P6, R17, R0, 0x1 ;  /* 0x00000000110e7211 */ /* 0x000fe400078c08ff */
[-C--:B------:R-:W-:Y:S02]  /*77a0*/  LEA.HI.X.SX32 R9, R19, R2.reuse, 0x1, P1 ;  /* 0x0000000213097211 */ /* 0x080fe400008f0eff */
[----:B------:R-:W-:Y:S02]  /*77b0*/  ISETP.LT.AND P1, PT, R5, UR7, !P0 ;  /* 0x0000000705007c0c */ /* 0x000fe4000c721270 */
[----:B------:R-:W-:Y:S02]  /*77c0*/  ISETP.LT.AND P0, PT, R3, UR7, !P0 ;  /* 0x0000000703007c0c */ /* 0x000fe4000c701270 */
[----:B------:R-:W-:Y:S02]  /*77d0*/  LEA.HI.X.SX32 R15, R17, R2, 0x1, P6 ;  /* 0x00000002110f7211 */ /* 0x000fe400030f0eff */
[----:B------:R-:W-:-:S02]  /*77e0*/  PRMT R3, R25, 0x7632, R3 ;  /* 0x0000763219037816 */ /* 0x000fc40000000003 */
[C---:B------:R-:W-:Y:S02]  /*77f0*/  LEA R4, P6, R21.reuse, R0, 0x1 ;  /* 0x0000000015047211 */ /* 0x040fe400078c08ff */
[----:B------:R-:W-:Y:S01]  /*7800*/  PRMT R0, R26, 0x7632, R0 ;  /* 0x000076321a007816 */ /* 0x000fe20000000000 */
[----:B------:R1:W-:Y:S01]  /*7810*/  @P4 STG.E.U16 desc[UR14][R6.64], R3 ;  /* 0x0000000306004986 */ /* 0x0003e2000c10150e */
[----:B------:R-:W-:-:S03]  /*7820*/  LEA.HI.X.SX32 R5, R21, R2, 0x1, P6 ;  /* 0x0000000215057211 */ /* 0x000fc600030f0eff */
[----:B------:R1:W-:Y:S04]  /*7830*/  @P3 STG.E.U16 desc[UR14][R12.64], R26 ;  /* 0x0000001a0c003986 */ /* 0x0003e8000c10150e */
[----:B------:R1:W-:Y:S04]  /*7840*/  @P2 STG.E.U16 desc[UR14][R14.64], R0 ;  /* 0x000000000e002986 */ /* 0x0003e8000c10150e */
[----:B------:R1:W-:Y:S01]  /*7850*/  @P1 STG.E.U16 desc[UR14][R8.64], R27 ;  /* 0x0000001b08001986 */ /* 0x0003e2000c10150e */
[----:B------:R-:W-:Y:S05]  /*7860*/  @!P0 EXIT ;  /* 0x000000000000894d */ /* 0x000fea0003800000 */
[----:B------:R-:W-:-:S05]  /*7870*/  PRMT R2, R27, 0x7632, R2 ;  /* 0x000076321b027816 */ /* 0x000fca0000000002 */
[----:B------:R-:W-:Y:S01]  /*7880*/  STG.E.U16 desc[UR14][R4.64], R2 ;  /* 0x0000000204007986 */ /* 0x000fe2000c10150e */
[----:B------:R-:W-:Y:S05]  /*7890*/  EXIT ;  /* 0x000000000000794d */ /* 0x000fea0003800000 */
.L_x_2:
[----:B------:R-:W-:-:S00]  /*78a0*/  BRA `(.L_x_2) ;  /* 0xfffffffc00fc7947 */ /* 0x000fc0000383ffff */
[----:B------:R-:W-:-:S00]  /*78b0*/  NOP ;  /* 0x0000000000007918 */ /* 0x000fc00000000000 */
        /* <DEDUP_REMOVED lines=12> */
.L_x_3:


//--------------------- .nv.shared.matmul_kernel  --------------------------
	.section	.nv.shared.matmul_kernel,"aw",@nobits
	.sectionflags	@""
	.align	16
	.zero		1024


//--------------------- .nv.shared.reserved.0     --------------------------
	.section	.nv.shared.reserved.0,"aw",@nobits
	.weak		__nv_reservedSMEM_offset_0_alias
	.size		__nv_reservedSMEM_offset_0_alias, 0, 0
	.other		__nv_reservedSMEM_offset_0_alias,@"STO_CUDA_RESERVED_SHARED STV_DEFAULT"
__nv_reservedSMEM_offset_0_alias:
	.zero		0


//--------------------- .nv.constant0.matmul_kernel --------------------------
	.section	.nv.constant0.matmul_kernel,"a",@progbits
	.sectionflags	@""
	.align	4
.nv.constant0.matmul_kernel:
	.zero		608


//--------------------- SYMBOLS --------------------------

	.type		.nv.reservedSmem.offset0,@object
	.size		.nv.reservedSmem.offset0,0x4
